// auto-generated by cutlass_sweep.gemm — config: {"arch": "sm_100", "cluster_m": 1, "cluster_n": 1, "dtype": "fp16", "dtype_b": "fp16", "layout": "nt", "stages": 3, "tile_k": 64, "tile_m": 64, "tile_n": 64}
#include "cutlass/cutlass.h"
#include "cutlass/gemm/collective/collective_builder.hpp"
#include "cutlass/gemm/device/gemm_universal_adapter.h"
#include "cutlass/gemm/kernel/gemm_universal.hpp"
#include "cutlass/epilogue/collective/collective_builder.hpp"

using ElemA = cutlass::half_t;
using ElemB = cutlass::half_t;
using ElemCD = cutlass::half_t;
using Acc  = float;
using TileShape    = cute::Shape<cute::_64, cute::_64, cute::_64>;
using ClusterShape = cute::Shape<cute::_1, cute::_1, cute::_1>;

using CollectiveEpilogue = typename cutlass::epilogue::collective::CollectiveBuilder<
    cutlass::arch::Sm100, cutlass::arch::OpClassTensorOp,
    TileShape, ClusterShape,
    cutlass::epilogue::collective::EpilogueTileAuto,
    Acc, Acc,
    ElemCD, cutlass::layout::RowMajor, 128 / cutlass::sizeof_bits<ElemCD>::value,
    ElemCD, cutlass::layout::RowMajor, 128 / cutlass::sizeof_bits<ElemCD>::value,
    cutlass::epilogue::collective::EpilogueScheduleAuto
  >::CollectiveOp;

using CollectiveMainloop = typename cutlass::gemm::collective::CollectiveBuilder<
    cutlass::arch::Sm100, cutlass::arch::OpClassTensorOp,
    ElemA, cutlass::layout::RowMajor, 128 / cutlass::sizeof_bits<ElemA>::value,
    ElemB, cutlass::layout::ColumnMajor, 128 / cutlass::sizeof_bits<ElemB>::value,
    Acc,
    TileShape, ClusterShape,
    cutlass::gemm::collective::StageCount<3>,
    cutlass::gemm::collective::KernelScheduleAuto
  >::CollectiveOp;

using GemmKernel = cutlass::gemm::kernel::GemmUniversal<
    cute::Shape<int,int,int,int>,
    CollectiveMainloop,
    CollectiveEpilogue
>;
using Gemm = cutlass::gemm::device::GemmUniversalAdapter<GemmKernel>;

// Force the device kernel symbol into the cubin without needing a host main.
auto* _anchor = &cutlass::device_kernel<GemmKernel>;


// ===== COMPILED SASS (sm_100a) =====

	.target	sm_100a

	.elftype	@"ET_EXEC"


//--------------------- .note.nv.tkinfo           --------------------------
	.section	.note.nv.tkinfo,"",@"SHT_NOTE"
	.sectionflags	@"SHF_NOTE_NV_TKINFO"
	.tkinfo
        /*0018*/ 	.word	0x00000002
        /*0030*/ 	.string	""
        /*0030*/ 	.string	"ptxas"
        /*0030*/ 	.string	"Cuda compilation tools, release 13.0, V13.0.88"
        /*0030*/ 	.string	"Build cuda_13.0.r13.0/compiler.36424714_0"
        /*0030*/ 	.string	"-arch sm_100a -m 64 "



//--------------------- .note.nv.cuinfo           --------------------------
	.section	.note.nv.cuinfo,"",@"SHT_NOTE"
	.sectionflags	@"SHF_NOTE_NV_CUINFO"
        /*0018*/ 	.short	0x0002
        /*001a*/ 	.short	0x0064
        /*001c*/ 	.short	0x0082
	.zero		2


//--------------------- .nv.info                  --------------------------
	.section	.nv.info,"",@"SHT_CUDA_INFO"
	.align	4


	//----- nvinfo : EIATTR_REGCOUNT
	.align		4
        /*0000*/ 	.byte	0x04, 0x2f
        /*0002*/ 	.short	(.L_19 - .L_18)
	.align		4
.L_18:
        /*0004*/ 	.word	index@(_ZN7cutlass13device_kernelINS_4gemm6kernel13GemmUniversalIN4cute5tupleIJiiiiEEENS1_10collective13CollectiveMmaINS1_35MainloopSm100TmaUmmaWarpSpecializedILi3ELi2ELi4ENS5_IJNS4_1CILi1EEESB_SB_EEEEENS5_IJNSA_ILi64EEESE_SE_EEENS_6half_tENS5_IJlSB_lEEESG_SH_NS4_8TiledMMAINS4_8MMA_AtomIJNS4_20SM100_MMA_F16BF16_SSISG_SG_fLi64ELi64ELNS4_4UMMA5MajorE0ELSM_0ELNSL_7ScaleInE0ELSN_0EEEEEENS4_6LayoutISC_NS5_IJNSA_ILi0EEESR_SR_EEEEENS5_IJNS4_10UnderscoreESU_SU_EEEEENS4_13SM90_TMA_LOADENS4_14ComposedLayoutINS4_7SwizzleILi3ELi4ELi3EEENS4_18smem_ptr_flag_bitsILi16EEENSQ_INS5_IJNSA_ILi8EEESE_EEENS5_IJSE_SB_EEEEEEEvNS4_8identityESX_S17_vS18_EENS_8epilogue10collective18CollectiveEpilogueINS1A_23Sm100TmaWarpSpecializedILi3ELi2ELi16ELb1ELb0EEEJSF_NS5_IJNSQ_ISE_SB_EENSQ_INSA_ILi32EEESB_EEEEESG_SH_SG_SH_NS1A_6fusion15FusionCallbacksIS1E_NS1J_17LinearCombinationISG_fSG_fLNS_15FloatRoundStyleE2EEESF_S1I_JEEENS4_5SM1004TMEM4LOAD26SM100_TMEM_LOAD_16dp256b4xESX_NSY_INSZ_ILi2ELi4ELi3EEES12_NSQ_INS5_IJS13_S1G_EEENS5_IJS1G_SB_EEEEEEENS4_17SM75_U32x4_LDSM_NENS4_14SM90_TMA_STOREES1X_NS4_17SM90_U32x4_STSM_NENS4_39AutoVectorizingCopyWithAssumedAlignmentILi128EEEEEEvvEEEEvNT_6ParamsE)
        /*0008*/ 	.word	0x0000004f


	//----- nvinfo : EIATTR_FRAME_SIZE
	.align		4
.L_19:
        /*000c*/ 	.byte	0x04, 0x11
        /*000e*/ 	.short	(.L_21 - .L_20)
	.align		4
.L_20:
        /*0010*/ 	.word	index@($__internal_2_$__cuda_sm10x_tcgen05_guardrail_trap_unallocated_columns_being_dealloced)
        /*0014*/ 	.word	0x00000000


	//----- nvinfo : EIATTR_FRAME_SIZE
	.align		4
.L_21:
        /*0018*/ 	.byte	0x04, 0x11
        /*001a*/ 	.short	(.L_23 - .L_22)
	.align		4
.L_22:
        /*001c*/ 	.word	index@($__internal_1_$__cuda_sm10x_tcgen05_guardrail_trap_phase_invalid_during_alloc)
        /*0020*/ 	.word	0x00000000


	//----- nvinfo : EIATTR_FRAME_SIZE
	.align		4
.L_23:
        /*0024*/ 	.byte	0x04, 0x11
        /*0026*/ 	.short	(.L_25 - .L_24)
	.align		4
.L_24:
        /*0028*/ 	.word	index@($__internal_0_$__cuda_sm10x_tcgen05_guardrail_trap_col_being_dealloced_not_returned_by_alloc)
        /*002c*/ 	.word	0x00000000


	//----- nvinfo : EIATTR_FRAME_SIZE
	.align		4
.L_25:
        /*0030*/ 	.byte	0x04, 0x11
        /*0032*/ 	.short	(.L_27 - .L_26)
	.align		4
.L_26:
        /*0034*/ 	.word	index@(_ZN7cutlass13device_kernelINS_4gemm6kernel13GemmUniversalIN4cute5tupleIJiiiiEEENS1_10collective13CollectiveMmaINS1_35MainloopSm100TmaUmmaWarpSpecializedILi3ELi2ELi4ENS5_IJNS4_1CILi1EEESB_SB_EEEEENS5_IJNSA_ILi64EEESE_SE_EEENS_6half_tENS5_IJlSB_lEEESG_SH_NS4_8TiledMMAINS4_8MMA_AtomIJNS4_20SM100_MMA_F16BF16_SSISG_SG_fLi64ELi64ELNS4_4UMMA5MajorE0ELSM_0ELNSL_7ScaleInE0ELSN_0EEEEEENS4_6LayoutISC_NS5_IJNSA_ILi0EEESR_SR_EEEEENS5_IJNS4_10UnderscoreESU_SU_EEEEENS4_13SM90_TMA_LOADENS4_14ComposedLayoutINS4_7SwizzleILi3ELi4ELi3EEENS4_18smem_ptr_flag_bitsILi16EEENSQ_INS5_IJNSA_ILi8EEESE_EEENS5_IJSE_SB_EEEEEEEvNS4_8identityESX_S17_vS18_EENS_8epilogue10collective18CollectiveEpilogueINS1A_23Sm100TmaWarpSpecializedILi3ELi2ELi16ELb1ELb0EEEJSF_NS5_IJNSQ_ISE_SB_EENSQ_INSA_ILi32EEESB_EEEEESG_SH_SG_SH_NS1A_6fusion15FusionCallbacksIS1E_NS1J_17LinearCombinationISG_fSG_fLNS_15FloatRoundStyleE2EEESF_S1I_JEEENS4_5SM1004TMEM4LOAD26SM100_TMEM_LOAD_16dp256b4xESX_NSY_INSZ_ILi2ELi4ELi3EEES12_NSQ_INS5_IJS13_S1G_EEENS5_IJS1G_SB_EEEEEEENS4_17SM75_U32x4_LDSM_NENS4_14SM90_TMA_STOREES1X_NS4_17SM90_U32x4_STSM_NENS4_39AutoVectorizingCopyWithAssumedAlignmentILi128EEEEEEvvEEEEvNT_6ParamsE)
        /*0038*/ 	.word	0x00000000


	//----- nvinfo : EIATTR_MIN_STACK_SIZE
	.align		4
.L_27:
        /*003c*/ 	.byte	0x04, 0x12
        /*003e*/ 	.short	(.L_29 - .L_28)
	.align		4
.L_28:
        /*0040*/ 	.word	index@(_ZN7cutlass13device_kernelINS_4gemm6kernel13GemmUniversalIN4cute5tupleIJiiiiEEENS1_10collective13CollectiveMmaINS1_35MainloopSm100TmaUmmaWarpSpecializedILi3ELi2ELi4ENS5_IJNS4_1CILi1EEESB_SB_EEEEENS5_IJNSA_ILi64EEESE_SE_EEENS_6half_tENS5_IJlSB_lEEESG_SH_NS4_8TiledMMAINS4_8MMA_AtomIJNS4_20SM100_MMA_F16BF16_SSISG_SG_fLi64ELi64ELNS4_4UMMA5MajorE0ELSM_0ELNSL_7ScaleInE0ELSN_0EEEEEENS4_6LayoutISC_NS5_IJNSA_ILi0EEESR_SR_EEEEENS5_IJNS4_10UnderscoreESU_SU_EEEEENS4_13SM90_TMA_LOADENS4_14ComposedLayoutINS4_7SwizzleILi3ELi4ELi3EEENS4_18smem_ptr_flag_bitsILi16EEENSQ_INS5_IJNSA_ILi8EEESE_EEENS5_IJSE_SB_EEEEEEEvNS4_8identityESX_S17_vS18_EENS_8epilogue10collective18CollectiveEpilogueINS1A_23Sm100TmaWarpSpecializedILi3ELi2ELi16ELb1ELb0EEEJSF_NS5_IJNSQ_ISE_SB_EENSQ_INSA_ILi32EEESB_EEEEESG_SH_SG_SH_NS1A_6fusion15FusionCallbacksIS1E_NS1J_17LinearCombinationISG_fSG_fLNS_15FloatRoundStyleE2EEESF_S1I_JEEENS4_5SM1004TMEM4LOAD26SM100_TMEM_LOAD_16dp256b4xESX_NSY_INSZ_ILi2ELi4ELi3EEES12_NSQ_INS5_IJS13_S1G_EEENS5_IJS1G_SB_EEEEEEENS4_17SM75_U32x4_LDSM_NENS4_14SM90_TMA_STOREES1X_NS4_17SM90_U32x4_STSM_NENS4_39AutoVectorizingCopyWithAssumedAlignmentILi128EEEEEEvvEEEEvNT_6ParamsE)
        /*0044*/ 	.word	0x00000000
.L_29:


//--------------------- .nv.compat                --------------------------
	.section	.nv.compat,"",@"SHT_CUDA_COMPAT_INFO"
	.align	4
        /*0000*/ 	.byte	0x02, 0x09, 0x01, 0x00, 0x02, 0x02, 0x02, 0x00, 0x02, 0x05, 0x05, 0x00, 0x03, 0x07, 0x01, 0x01
        /*0010*/ 	.byte	0x02, 0x03, 0x01, 0x00, 0x02, 0x06, 0x01, 0x00, 0x04, 0x0b, 0x08, 0x00, 0x09, 0x00, 0x00, 0x00
        /*0020*/ 	.byte	0x00, 0x00, 0x00, 0x00


//--------------------- .nv.info._ZN7cutlass13device_kernelINS_4gemm6kernel13GemmUniversalIN4cute5tupleIJiiiiEEENS1_10collective13CollectiveMmaINS1_35MainloopSm100TmaUmmaWarpSpecializedILi3ELi2ELi4ENS5_IJNS4_1CILi1EEESB_SB_EEEEENS5_IJNSA_ILi64EEESE_SE_EEENS_6half_tENS5_IJlSB_lEEESG_SH_NS4_8TiledMMAINS4_8MMA_AtomIJNS4_20SM100_MMA_F16BF16_SSISG_SG_fLi64ELi64ELNS4_4UMMA5MajorE0ELSM_0ELNSL_7ScaleInE0ELSN_0EEEEEENS4_6LayoutISC_NS5_IJNSA_ILi0EEESR_SR_EEEEENS5_IJNS4_10UnderscoreESU_SU_EEEEENS4_13SM90_TMA_LOADENS4_14ComposedLayoutINS4_7SwizzleILi3ELi4ELi3EEENS4_18smem_ptr_flag_bitsILi16EEENSQ_INS5_IJNSA_ILi8EEESE_EEENS5_IJSE_SB_EEEEEEEvNS4_8identityESX_S17_vS18_EENS_8epilogue10collective18CollectiveEpilogueINS1A_23Sm100TmaWarpSpecializedILi3ELi2ELi16ELb1ELb0EEEJSF_NS5_IJNSQ_ISE_SB_EENSQ_INSA_ILi32EEESB_EEEEESG_SH_SG_SH_NS1A_6fusion15FusionCallbacksIS1E_NS1J_17LinearCombinationISG_fSG_fLNS_15FloatRoundStyleE2EEESF_S1I_JEEENS4_5SM1004TMEM4LOAD26SM100_TMEM_LOAD_16dp256b4xESX_NSY_INSZ_ILi2ELi4ELi3EEES12_NSQ_INS5_IJS13_S1G_EEENS5_IJS1G_SB_EEEEEEENS4_17SM75_U32x4_LDSM_NENS4_14SM90_TMA_STOREES1X_NS4_17SM90_U32x4_STSM_NENS4_39AutoVectorizingCopyWithAssumedAlignmentILi128EEEEEEvvEEEEvNT_6ParamsE --------------------------
	.section	.nv.info._ZN7cutlass13device_kernelINS_4gemm6kernel13GemmUniversalIN4cute5tupleIJiiiiEEENS1_10collective13CollectiveMmaINS1_35MainloopSm100TmaUmmaWarpSpecializedILi3ELi2ELi4ENS5_IJNS4_1CILi1EEESB_SB_EEEEENS5_IJNSA_ILi64EEESE_SE_EEENS_6half_tENS5_IJlSB_lEEESG_SH_NS4_8TiledMMAINS4_8MMA_AtomIJNS4_20SM100_MMA_F16BF16_SSISG_SG_fLi64ELi64ELNS4_4UMMA5MajorE0ELSM_0ELNSL_7ScaleInE0ELSN_0EEEEEENS4_6LayoutISC_NS5_IJNSA_ILi0EEESR_SR_EEEEENS5_IJNS4_10UnderscoreESU_SU_EEEEENS4_13SM90_TMA_LOADENS4_14ComposedLayoutINS4_7SwizzleILi3ELi4ELi3EEENS4_18smem_ptr_flag_bitsILi16EEENSQ_INS5_IJNSA_ILi8EEESE_EEENS5_IJSE_SB_EEEEEEEvNS4_8identityESX_S17_vS18_EENS_8epilogue10collective18CollectiveEpilogueINS1A_23Sm100TmaWarpSpecializedILi3ELi2ELi16ELb1ELb0EEEJSF_NS5_IJNSQ_ISE_SB_EENSQ_INSA_ILi32EEESB_EEEEESG_SH_SG_SH_NS1A_6fusion15FusionCallbacksIS1E_NS1J_17LinearCombinationISG_fSG_fLNS_15FloatRoundStyleE2EEESF_S1I_JEEENS4_5SM1004TMEM4LOAD26SM100_TMEM_LOAD_16dp256b4xESX_NSY_INSZ_ILi2ELi4ELi3EEES12_NSQ_INS5_IJS13_S1G_EEENS5_IJS1G_SB_EEEEEEENS4_17SM75_U32x4_LDSM_NENS4_14SM90_TMA_STOREES1X_NS4_17SM90_U32x4_STSM_NENS4_39AutoVectorizingCopyWithAssumedAlignmentILi128EEEEEEvvEEEEvNT_6ParamsE,"",@"SHT_CUDA_INFO"
	.sectionflags	@""
	.align	4


	//----- nvinfo : EIATTR_CUDA_API_VERSION
	.align		4
        /*0000*/ 	.byte	0x04, 0x37
        /*0002*/ 	.short	(.L_31 - .L_30)
.L_30:
        /*0004*/ 	.word	0x00000082


	//----- nvinfo : EIATTR_KPARAM_INFO
	.align		4
.L_31:
        /*0008*/ 	.byte	0x04, 0x17
        /*000a*/ 	.short	(.L_33 - .L_32)
.L_32:
        /*000c*/ 	.word	0x00000000
        /*0010*/ 	.short	0x0000
        /*0012*/ 	.short	0x0000
        /*0014*/ 	.byte	0x00, 0xf0, 0x01, 0x20


	//----- nvinfo : EIATTR_AT_ENTRY_FRAGMENTS
	.align		4
.L_33:
        /*0018*/ 	.byte	0x04, 0x4f
        /*001a*/ 	.short	(.L_35 - .L_34)


	//   ....[0]....
.L_34:
        /*001c*/ 	.word	0x00000006


	//----- nvinfo : EIATTR_RESERVED_SMEM_USED
	.align		4
.L_35:
        /*0020*/ 	.byte	0x01, 0x41
	.zero		2


	//----- nvinfo : EIATTR_SPARSE_MMA_MASK
	.align		4
        /*0024*/ 	.byte	0x03, 0x50
        /*0026*/ 	.short	0x0000


	//----- nvinfo : EIATTR_TCGEN05_1CTA_USED
	.align		4
        /*0028*/ 	.byte	0x01, 0x51
	.zero		2


	//----- nvinfo : EIATTR_MAXREG_COUNT
	.align		4
        /*002c*/ 	.byte	0x03, 0x1b
        /*002e*/ 	.short	0x00ff


	//----- nvinfo : EIATTR_NUM_BARRIERS
	.align		4
        /*0030*/ 	.byte	0x02, 0x4c
        /*0032*/ 	.byte	0x07
	.zero		1


	//----- nvinfo : EIATTR_EXTERNS
	.align		4
        /*0034*/ 	.byte	0x04, 0x0f
        /*0036*/ 	.short	(.L_37 - .L_36)


	//   ....[0]....
	.align		4
.L_36:
        /*0038*/ 	.word	index@(__assertfail)


	//----- nvinfo : EIATTR_MERCURY_ISA_VERSION
	.align		4
.L_37:
        /*003c*/ 	.byte	0x03, 0x5f
        /*003e*/ 	.short	0x0101


	//----- nvinfo : EIATTR_INT_WARP_WIDE_INSTR_OFFSETS
	.align		4
        /*0040*/ 	.byte	0x04, 0x31
        /*0042*/ 	.short	(.L_39 - .L_38)


	//   ....[0]....
.L_38:
        /*0044*/ 	.word	0x00001d80


	//   ....[1]....
        /*0048*/ 	.word	0x00003790


	//   ....[2]....
        /*004c*/ 	.word	0x000037c0


	//   ....[3]....
        /*0050*/ 	.word	0x00003810


	//   ....[4]....
        /*0054*/ 	.word	0x000040f0


	//   ....[5]....
        /*0058*/ 	.word	0x00004110


	//   ....[6]....
        /*005c*/ 	.word	0x000043e0


	//   ....[7]....
        /*0060*/ 	.word	0x00004510


	//----- nvinfo : EIATTR_COOP_GROUP_MASK_REGIDS
	.align		4
.L_39:
        /*0064*/ 	.byte	0x04, 0x29
        /*0066*/ 	.short	(.L_41 - .L_40)


	//   ....[0]....
.L_40:
        /*0068*/ 	.word	0xffffffff


	//   ....[1]....
        /*006c*/ 	.word	0xffffffff


	//   ....[2]....
        /*0070*/ 	.word	0xffffffff


	//   ....[3]....
        /*0074*/ 	.word	0xffffffff


	//   ....[4]....
        /*0078*/ 	.word	0xffffffff


	//   ....[5]....
        /*007c*/ 	.word	0xffffffff


	//   ....[6]....
        /*0080*/ 	.word	0xffffffff


	//   ....[7]....
        /*0084*/ 	.word	0xffffffff


	//   ....[8]....
        /*0088*/ 	.word	0xffffffff


	//   ....[9]....
        /*008c*/ 	.word	0xffffffff


	//   ....[10]....
        /*0090*/ 	.word	0xffffffff


	//   ....[11]....
        /*0094*/ 	.word	0xffffffff


	//   ....[12]....
        /*0098*/ 	.word	0xffffffff


	//----- nvinfo : EIATTR_COOP_GROUP_INSTR_OFFSETS
	.align		4
.L_41:
        /*009c*/ 	.byte	0x04, 0x28
        /*009e*/ 	.short	(.L_43 - .L_42)


	//   ....[0]....
.L_42:
        /*00a0*/ 	.word	0x00000090


	//   ....[1]....
        /*00a4*/ 	.word	0x000004d0


	//   ....[2]....
        /*00a8*/ 	.word	0x00000620


	//   ....[3]....
        /*00ac*/ 	.word	0x000007a0


	//   ....[4]....
        /*00b0*/ 	.word	0x000008a0


	//   ....[5]....
        /*00b4*/ 	.word	0x00000a10


	//   ....[6]....
        /*00b8*/ 	.word	0x00000bb0


	//   ....[7]....
        /*00bc*/ 	.word	0x00001c60


	//   ....[8]....
        /*00c0*/ 	.word	0x000029b0


	//   ....[9]....
        /*00c4*/ 	.word	0x00002bc0


	//   ....[10]....
        /*00c8*/ 	.word	0x00002bf0


	//   ....[11]....
        /*00cc*/ 	.word	0x00003680


	//   ....[12]....
        /*00d0*/ 	.word	0x000038b0


	//----- nvinfo : EIATTR_VRC_CTA_INIT_COUNT
	.align		4
.L_43:
        /*00d4*/ 	.byte	0x02, 0x4a
        /*00d6*/ 	.byte	0x80
	.zero		1


	//----- nvinfo : EIATTR_SYSCALL_OFFSETS
	.align		4
        /*00d8*/ 	.byte	0x04, 0x46
        /*00da*/ 	.short	(.L_45 - .L_44)


	//   ....[0]....
.L_44:
        /*00dc*/ 	.word	0x000050f0


	//   ....[1]....
        /*00e0*/ 	.word	0x000051e0


	//   ....[2]....
        /*00e4*/ 	.word	0x000059c0


	//   ....[3]....
        /*00e8*/ 	.word	0x00006300


	//----- nvinfo : EIATTR_MBARRIER_INSTR_OFFSETS
	.align		4
.L_45:
        /*00ec*/ 	.byte	0x04, 0x39
        /*00ee*/ 	.short	(.L_47 - .L_46)


	//   ....[0]....
.L_46:
        /*00f0*/ 	.word	0x000005b0
        /*00f4*/ 	.word	0x000000ff
        /*00f8*/ 	.word	0x00000000
        /*00fc*/ 	.short	0x0100
        /*00fe*/ 	.byte	0x05
	.zero		1


	//   ....[1]....
        /*0100*/ 	.word	0x000005c0
        /*0104*/ 	.word	0x000000ff
        /*0108*/ 	.word	0x00000018
        /*010c*/ 	.short	0x0100
        /*010e*/ 	.byte	0x05
	.zero		1


	//   ....[2]....
        /*0110*/ 	.word	0x000005d0
        /*0114*/ 	.word	0x000000ff
        /*0118*/ 	.word	0x00000008
        /*011c*/ 	.short	0x0100
        /*011e*/ 	.byte	0x05
	.zero		1


	//   ....[3]....
        /*0120*/ 	.word	0x000005e0
        /*0124*/ 	.word	0x000000ff
        /*0128*/ 	.word	0x00000020
        /*012c*/ 	.short	0x0100
        /*012e*/ 	.byte	0x05
	.zero		1


	//   ....[4]....
        /*0130*/ 	.word	0x000005f0
        /*0134*/ 	.word	0x000000ff
        /*0138*/ 	.word	0x00000010
        /*013c*/ 	.short	0x0100
        /*013e*/ 	.byte	0x05
	.zero		1


	//   ....[5]....
        /*0140*/ 	.word	0x00000600
        /*0144*/ 	.word	0x000000ff
        /*0148*/ 	.word	0x00000028
        /*014c*/ 	.short	0x0100
        /*014e*/ 	.byte	0x05
	.zero		1


	//   ....[6]....
        /*0150*/ 	.word	0x00000730
        /*0154*/ 	.word	0x000000ff
        /*0158*/ 	.word	0x00000030
        /*015c*/ 	.short	0x0100
        /*015e*/ 	.byte	0x07
	.zero		1


	//   ....[7]....
        /*0160*/ 	.word	0x00000740
        /*0164*/ 	.word	0x000000ff
        /*0168*/ 	.word	0x00000048
        /*016c*/ 	.short	0x0100
        /*016e*/ 	.byte	0x07
	.zero		1


	//   ....[8]....
        /*0170*/ 	.word	0x00000750
        /*0174*/ 	.word	0x000000ff
        /*0178*/ 	.word	0x00000038
        /*017c*/ 	.short	0x0100
        /*017e*/ 	.byte	0x07
	.zero		1


	//   ....[9]....
        /*0180*/ 	.word	0x00000760
        /*0184*/ 	.word	0x000000ff
        /*0188*/ 	.word	0x00000050
        /*018c*/ 	.short	0x0100
        /*018e*/ 	.byte	0x07
	.zero		1


	//   ....[10]....
        /*0190*/ 	.word	0x00000770
        /*0194*/ 	.word	0x000000ff
        /*0198*/ 	.word	0x00000040
        /*019c*/ 	.short	0x0100
        /*019e*/ 	.byte	0x07
	.zero		1


	//   ....[11]....
        /*01a0*/ 	.word	0x00000780
        /*01a4*/ 	.word	0x000000ff
        /*01a8*/ 	.word	0x00000058
        /*01ac*/ 	.short	0x0100
        /*01ae*/ 	.byte	0x07
	.zero		1


	//   ....[12]....
        /*01b0*/ 	.word	0x00000870
        /*01b4*/ 	.word	0x000000ff
        /*01b8*/ 	.word	0x00000060
        /*01bc*/ 	.short	0x0100
        /*01be*/ 	.byte	0x05
	.zero		1


	//   ....[13]....
        /*01c0*/ 	.word	0x00000880
        /*01c4*/ 	.word	0x000000ff
        /*01c8*/ 	.word	0x00000068
        /*01cc*/ 	.short	0x0100
        /*01ce*/ 	.byte	0x05
	.zero		1


	//   ....[14]....
        /*01d0*/ 	.word	0x000009c0
        /*01d4*/ 	.word	0x000000ff
        /*01d8*/ 	.word	0x00000070
        /*01dc*/ 	.short	0x0100
        /*01de*/ 	.byte	0x05
	.zero		1


	//   ....[15]....
        /*01e0*/ 	.word	0x000009d0
        /*01e4*/ 	.word	0x000000ff
        /*01e8*/ 	.word	0x00000080
        /*01ec*/ 	.short	0x0100
        /*01ee*/ 	.byte	0x05
	.zero		1


	//   ....[16]....
        /*01f0*/ 	.word	0x000009e0
        /*01f4*/ 	.word	0x000000ff
        /*01f8*/ 	.word	0x00000078
        /*01fc*/ 	.short	0x0100
        /*01fe*/ 	.byte	0x05
	.zero		1


	//   ....[17]....
        /*0200*/ 	.word	0x000009f0
        /*0204*/ 	.word	0x000000ff
        /*0208*/ 	.word	0x00000088
        /*020c*/ 	.short	0x0100
        /*020e*/ 	.byte	0x05
	.zero		1


	//   ....[18]....
        /*0210*/ 	.word	0x00000b20
        /*0214*/ 	.word	0x000000ff
        /*0218*/ 	.word	0x00000090
        /*021c*/ 	.short	0x0100
        /*021e*/ 	.byte	0x07
	.zero		1


	//   ....[19]....
        /*0220*/ 	.word	0x00000b30
        /*0224*/ 	.word	0x000000ff
        /*0228*/ 	.word	0x000000b0
        /*022c*/ 	.short	0x0100
        /*022e*/ 	.byte	0x07
	.zero		1


	//   ....[20]....
        /*0230*/ 	.word	0x00000b40
        /*0234*/ 	.word	0x000000ff
        /*0238*/ 	.word	0x00000098
        /*023c*/ 	.short	0x0100
        /*023e*/ 	.byte	0x07
	.zero		1


	//   ....[21]....
        /*0240*/ 	.word	0x00000b50
        /*0244*/ 	.word	0x000000ff
        /*0248*/ 	.word	0x000000b8
        /*024c*/ 	.short	0x0100
        /*024e*/ 	.byte	0x07
	.zero		1


	//   ....[22]....
        /*0250*/ 	.word	0x00000b60
        /*0254*/ 	.word	0x000000ff
        /*0258*/ 	.word	0x000000a0
        /*025c*/ 	.short	0x0100
        /*025e*/ 	.byte	0x07
	.zero		1


	//   ....[23]....
        /*0260*/ 	.word	0x00000b70
        /*0264*/ 	.word	0x000000ff
        /*0268*/ 	.word	0x000000c0
        /*026c*/ 	.short	0x0100
        /*026e*/ 	.byte	0x07
	.zero		1


	//   ....[24]....
        /*0270*/ 	.word	0x00000b80
        /*0274*/ 	.word	0x000000ff
        /*0278*/ 	.word	0x000000a8
        /*027c*/ 	.short	0x0100
        /*027e*/ 	.byte	0x07
	.zero		1


	//   ....[25]....
        /*0280*/ 	.word	0x00000b90
        /*0284*/ 	.word	0x000000ff
        /*0288*/ 	.word	0x000000c8
        /*028c*/ 	.short	0x0100
        /*028e*/ 	.byte	0x07
	.zero		1


	//   ....[26]....
        /*0290*/ 	.word	0x00000c80
        /*0294*/ 	.word	0x000000ff
        /*0298*/ 	.word	0x000000d0
        /*029c*/ 	.short	0x0100
        /*029e*/ 	.byte	0x05
	.zero		1


	//   ....[27]....
        /*02a0*/ 	.word	0x00000c90
        /*02a4*/ 	.word	0x000000ff
        /*02a8*/ 	.word	0x000000e0
        /*02ac*/ 	.short	0x0100
        /*02ae*/ 	.byte	0x05
	.zero		1


	//   ....[28]....
        /*02b0*/ 	.word	0x00000ca0
        /*02b4*/ 	.word	0x000000ff
        /*02b8*/ 	.word	0x000000d8
        /*02bc*/ 	.short	0x0100
        /*02be*/ 	.byte	0x05
	.zero		1


	//   ....[29]....
        /*02c0*/ 	.word	0x00000cb0
        /*02c4*/ 	.word	0x000000ff
        /*02c8*/ 	.word	0x000000e8
        /*02cc*/ 	.short	0x0100
        /*02ce*/ 	.byte	0x05
	.zero		1


	//   ....[30]....
        /*02d0*/ 	.word	0x00001580
        /*02d4*/ 	.word	0x00000002
        /*02d8*/ 	.word	0x000000e0
        /*02dc*/ 	.short	0x010a
        /*02de*/ 	.byte	0xff
	.zero		1


	//   ....[31]....
        /*02e0*/ 	.word	0x000015b0
        /*02e4*/ 	.word	0x00000002
        /*02e8*/ 	.word	0x000000d0
        /*02ec*/ 	.short	0x0101
        /*02ee*/ 	.byte	0xff
	.zero		1


	//   ....[32]....
        /*02f0*/ 	.word	0x00001680
        /*02f4*/ 	.word	0x000000ff
        /*02f8*/ 	.word	0x00000018
        /*02fc*/ 	.short	0x010a
        /*02fe*/ 	.byte	0x08
	.zero		1


	//   ....[33]....
        /*0300*/ 	.word	0x00001720
        /*0304*/ 	.word	0x000000ff
        /*0308*/ 	.word	0x00000018
        /*030c*/ 	.short	0x010a
        /*030e*/ 	.byte	0x21
	.zero		1


	//   ....[34]....
        /*0310*/ 	.word	0x00001880
        /*0314*/ 	.word	0x000000ff
        /*0318*/ 	.word	0x00000018
        /*031c*/ 	.short	0x010a
        /*031e*/ 	.byte	0x08
	.zero		1


	//   ....[35]....
        /*0320*/ 	.word	0x00001970
        /*0324*/ 	.word	0x000000ff
        /*0328*/ 	.word	0x00000068
        /*032c*/ 	.short	0x0101
        /*032e*/ 	.byte	0x04
	.zero		1


	//   ....[36]....
        /*0330*/ 	.word	0x00001990
        /*0334*/ 	.word	0x000000ff
        /*0338*/ 	.word	0x00000018
        /*033c*/ 	.short	0x010a
        /*033e*/ 	.byte	0x08
	.zero		1


	//   ....[37]....
        /*0340*/ 	.word	0x00001a10
        /*0344*/ 	.word	0x000000ff
        /*0348*/ 	.word	0x00000018
        /*034c*/ 	.short	0x010a
        /*034e*/ 	.byte	0x11
	.zero		1


	//   ....[38]....
        /*0350*/ 	.word	0x00001b70
        /*0354*/ 	.word	0x000000ff
        /*0358*/ 	.word	0x00000018
        /*035c*/ 	.short	0x010a
        /*035e*/ 	.byte	0x08
	.zero		1


	//   ....[39]....
        /*0360*/ 	.word	0x00001c90
        /*0364*/ 	.word	0x00000002
        /*0368*/ 	.word	0x00000070
        /*036c*/ 	.short	0x010a
        /*036e*/ 	.byte	0xff
	.zero		1


	//   ....[40]....
        /*0370*/ 	.word	0x00001d50
        /*0374*/ 	.word	0x00000002
        /*0378*/ 	.word	0x00000000
        /*037c*/ 	.short	0x0101
        /*037e*/ 	.byte	0xff
	.zero		1


	//   ....[41]....
        /*0380*/ 	.word	0x000022b0
        /*0384*/ 	.word	0x000000ff
        /*0388*/ 	.word	0x00000000
        /*038c*/ 	.short	0x010a
        /*038e*/ 	.byte	0x05
	.zero		1


	//   ....[42]....
        /*0390*/ 	.word	0x00002340
        /*0394*/ 	.word	0x000000ff
        /*0398*/ 	.word	0x00000000
        /*039c*/ 	.short	0x010a
        /*039e*/ 	.byte	0x05
	.zero		1


	//   ....[43]....
        /*03a0*/ 	.word	0x000023e0
        /*03a4*/ 	.word	0x00000000
        /*03a8*/ 	.word	0x00000000
        /*03ac*/ 	.short	0x010a
        /*03ae*/ 	.byte	0xff
	.zero		1


	//   ....[44]....
        /*03b0*/ 	.word	0x00002500
        /*03b4*/ 	.word	0x00000000
        /*03b8*/ 	.word	0x000000d0
        /*03bc*/ 	.short	0x010a
        /*03be*/ 	.byte	0xff
	.zero		1


	//   ....[45]....
        /*03c0*/ 	.word	0x00002570
        /*03c4*/ 	.word	0x00000000
        /*03c8*/ 	.word	0x00000000
        /*03cc*/ 	.short	0x0101
        /*03ce*/ 	.byte	0xff
	.zero		1


	//   ....[46]....
        /*03d0*/ 	.word	0x00002590
        /*03d4*/ 	.word	0x000000ff
        /*03d8*/ 	.word	0x00000080
        /*03dc*/ 	.short	0x010a
        /*03de*/ 	.byte	0x05
	.zero		1


	//   ....[47]....
        /*03e0*/ 	.word	0x000026b0
        /*03e4*/ 	.word	0x00000000
        /*03e8*/ 	.word	0x00000070
        /*03ec*/ 	.short	0x010a
        /*03ee*/ 	.byte	0xff
	.zero		1


	//   ....[48]....
        /*03f0*/ 	.word	0x000027b0
        /*03f4*/ 	.word	0x00000000
        /*03f8*/ 	.word	0x00000000
        /*03fc*/ 	.short	0x0101
        /*03fe*/ 	.byte	0xff
	.zero		1


	//   ....[49]....
        /*0400*/ 	.word	0x00002840
        /*0404*/ 	.word	0x000000ff
        /*0408*/ 	.word	0x00000080
        /*040c*/ 	.short	0x0106
        /*040e*/ 	.byte	0x05
	.zero		1


	//   ....[50]....
        /*0410*/ 	.word	0x00002860
        /*0414*/ 	.word	0x000000ff
        /*0418*/ 	.word	0x00000080
        /*041c*/ 	.short	0x010a
        /*041e*/ 	.byte	0x05
	.zero		1


	//   ....[51]....
        /*0420*/ 	.word	0x000028f0
        /*0424*/ 	.word	0x000000ff
        /*0428*/ 	.word	0x00000080
        /*042c*/ 	.short	0x0106
        /*042e*/ 	.byte	0x04
	.zero		1


	//   ....[52]....
        /*0430*/ 	.word	0x00002930
        /*0434*/ 	.word	0x00000000
        /*0438*/ 	.word	0x00000080
        /*043c*/ 	.short	0x010a
        /*043e*/ 	.byte	0xff
	.zero		1


	//   ....[53]....
        /*0440*/ 	.word	0x00002e70
        /*0444*/ 	.word	0x00000000
        /*0448*/ 	.word	0x00000070
        /*044c*/ 	.short	0x010a
        /*044e*/ 	.byte	0xff
	.zero		1


	//   ....[54]....
        /*0450*/ 	.word	0x00002f70
        /*0454*/ 	.word	0x00000003
        /*0458*/ 	.word	0x00000000
        /*045c*/ 	.short	0x0101
        /*045e*/ 	.byte	0xff
	.zero		1


	//   ....[55]....
        /*0460*/ 	.word	0x00002f80
        /*0464*/ 	.word	0x000000ff
        /*0468*/ 	.word	0x00000000
        /*046c*/ 	.short	0x010a
        /*046e*/ 	.byte	0x06
	.zero		1


	//   ....[56]....
        /*0470*/ 	.word	0x00003000
        /*0474*/ 	.word	0x000000ff
        /*0478*/ 	.word	0x000000b0
        /*047c*/ 	.short	0x010a
        /*047e*/ 	.byte	0x07
	.zero		1


	//   ....[57]....
        /*0480*/ 	.word	0x000030e0
        /*0484*/ 	.word	0x000000ff
        /*0488*/ 	.word	0x00000000
        /*048c*/ 	.short	0x010a
        /*048e*/ 	.byte	0x06
	.zero		1


	//   ....[58]....
        /*0490*/ 	.word	0x00003210
        /*0494*/ 	.word	0x000000ff
        /*0498*/ 	.word	0x00000000
        /*049c*/ 	.short	0x010a
        /*049e*/ 	.byte	0x1a
	.zero		1


	//   ....[59]....
        /*04a0*/ 	.word	0x000034b0
        /*04a4*/ 	.word	0x000000ff
        /*04a8*/ 	.word	0x00000000
        /*04ac*/ 	.short	0x010a
        /*04ae*/ 	.byte	0x06
	.zero		1


	//   ....[60]....
        /*04b0*/ 	.word	0x00003540
        /*04b4*/ 	.word	0x000000ff
        /*04b8*/ 	.word	0x00000000
        /*04bc*/ 	.short	0x010a
        /*04be*/ 	.byte	0x06
	.zero		1


	//   ....[61]....
        /*04c0*/ 	.word	0x000035d0
        /*04c4*/ 	.word	0x000000ff
        /*04c8*/ 	.word	0x00000000
        /*04cc*/ 	.short	0x010a
        /*04ce*/ 	.byte	0x06
	.zero		1


	//   ....[62]....
        /*04d0*/ 	.word	0x00003660
        /*04d4*/ 	.word	0x000000ff
        /*04d8*/ 	.word	0x00000000
        /*04dc*/ 	.short	0x010a
        /*04de*/ 	.byte	0x07
	.zero		1


	//   ....[63]....
        /*04e0*/ 	.word	0x00003a90
        /*04e4*/ 	.word	0x00000000
        /*04e8*/ 	.word	0x00000070
        /*04ec*/ 	.short	0x010a
        /*04ee*/ 	.byte	0xff
	.zero		1


	//   ....[64]....
        /*04f0*/ 	.word	0x00003b50
        /*04f4*/ 	.word	0x00000000
        /*04f8*/ 	.word	0x00000000
        /*04fc*/ 	.short	0x0101
        /*04fe*/ 	.byte	0xff
	.zero		1


	//   ....[65]....
        /*0500*/ 	.word	0x00003e70
        /*0504*/ 	.word	0x000000ff
        /*0508*/ 	.word	0x00000068
        /*050c*/ 	.short	0x010a
        /*050e*/ 	.byte	0x07
	.zero		1


	//   ....[66]....
        /*0510*/ 	.word	0x00004090
        /*0514*/ 	.word	0x000000ff
        /*0518*/ 	.word	0x00000048
        /*051c*/ 	.short	0x010a
        /*051e*/ 	.byte	0x0f
	.zero		1


	//   ....[67]....
        /*0520*/ 	.word	0x00004290
        /*0524*/ 	.word	0x000000ff
        /*0528*/ 	.word	0x00000030
        /*052c*/ 	.short	0x010b
        /*052e*/ 	.byte	0x0f
	.zero		1


	//   ....[68]....
        /*0530*/ 	.word	0x000042e0
        /*0534*/ 	.word	0x000000ff
        /*0538*/ 	.word	0x00000000
        /*053c*/ 	.short	0x0101
        /*053e*/ 	.byte	0x10
	.zero		1


	//   ....[69]....
        /*0540*/ 	.word	0x00004320
        /*0544*/ 	.word	0x000000ff
        /*0548*/ 	.word	0x00000048
        /*054c*/ 	.short	0x010a
        /*054e*/ 	.byte	0x0d
	.zero		1


	//   ....[70]....
        /*0550*/ 	.word	0x00004560
        /*0554*/ 	.word	0x000000ff
        /*0558*/ 	.word	0x00000030
        /*055c*/ 	.short	0x010b
        /*055e*/ 	.byte	0x0d
	.zero		1


	//   ....[71]....
        /*0560*/ 	.word	0x000045d0
        /*0564*/ 	.word	0x000000ff
        /*0568*/ 	.word	0x00000000
        /*056c*/ 	.short	0x0101
        /*056e*/ 	.byte	0x0f
	.zero		1


	//   ....[72]....
        /*0570*/ 	.word	0x00004620
        /*0574*/ 	.word	0x000000ff
        /*0578*/ 	.word	0x00000000
        /*057c*/ 	.short	0x010a
        /*057e*/ 	.byte	0x04
	.zero		1


	//   ....[73]....
        /*0580*/ 	.word	0x000046b0
        /*0584*/ 	.word	0x000000ff
        /*0588*/ 	.word	0x00000000
        /*058c*/ 	.short	0x010a
        /*058e*/ 	.byte	0x04
	.zero		1


	//   ....[74]....
        /*0590*/ 	.word	0x00004750
        /*0594*/ 	.word	0x00000000
        /*0598*/ 	.word	0x00000000
        /*059c*/ 	.short	0x010a
        /*059e*/ 	.byte	0xff
	.zero		1


	//   ....[75]....
        /*05a0*/ 	.word	0x00004ac0
        /*05a4*/ 	.word	0x00000000
        /*05a8*/ 	.word	0x00000070
        /*05ac*/ 	.short	0x010a
        /*05ae*/ 	.byte	0xff
	.zero		1


	//   ....[76]....
        /*05b0*/ 	.word	0x00004bd0
        /*05b4*/ 	.word	0x00000000
        /*05b8*/ 	.word	0x00000000
        /*05bc*/ 	.short	0x0101
        /*05be*/ 	.byte	0xff
	.zero		1


	//   ....[77]....
        /*05c0*/ 	.word	0x000055e0
        /*05c4*/ 	.word	0x00000002
        /*05c8*/ 	.word	0x00000030
        /*05cc*/ 	.short	0x010a
        /*05ce*/ 	.byte	0xff
	.zero		1


	//   ....[78]....
        /*05d0*/ 	.word	0x00005620
        /*05d4*/ 	.word	0x0000002c
        /*05d8*/ 	.word	0x00000090
        /*05dc*/ 	.short	0x010a
        /*05de*/ 	.byte	0xff
	.zero		1


	//   ....[79]....
        /*05e0*/ 	.word	0x00005710
        /*05e4*/ 	.word	0x00000002
        /*05e8*/ 	.word	0x00000030
        /*05ec*/ 	.short	0x010a
        /*05ee*/ 	.byte	0xff
	.zero		1


	//   ....[80]....
        /*05f0*/ 	.word	0x000058a0
        /*05f4*/ 	.word	0x0000002c
        /*05f8*/ 	.word	0x00000090
        /*05fc*/ 	.short	0x010a
        /*05fe*/ 	.byte	0xff
	.zero		1


	//   ....[81]....
        /*0600*/ 	.word	0x00006060
        /*0604*/ 	.word	0x00000000
        /*0608*/ 	.word	0x00000000
        /*060c*/ 	.short	0x0101
        /*060e*/ 	.byte	0xff
	.zero		1


	//   ....[82]....
        /*0610*/ 	.word	0x00006070
        /*0614*/ 	.word	0x00000002
        /*0618*/ 	.word	0x00000030
        /*061c*/ 	.short	0x010a
        /*061e*/ 	.byte	0xff
	.zero		1


	//   ....[83]....
        /*0620*/ 	.word	0x00006130
        /*0624*/ 	.word	0x00000002
        /*0628*/ 	.word	0x00000030
        /*062c*/ 	.short	0x010a
        /*062e*/ 	.byte	0xff
	.zero		1


	//   ....[84]....
        /*0630*/ 	.word	0x00006460
        /*0634*/ 	.word	0x000000ff
        /*0638*/ 	.word	0x00000000
        /*063c*/ 	.short	0x0101
        /*063e*/ 	.byte	0x05
	.zero		1


	//   ....[85]....
        /*0640*/ 	.word	0x00006a20
        /*0644*/ 	.word	0x00000000
        /*0648*/ 	.word	0x00000000
        /*064c*/ 	.short	0x0101
        /*064e*/ 	.byte	0xff
	.zero		1


	//   ....[86]....
        /*0650*/ 	.word	0x00006c90
        /*0654*/ 	.word	0x000000ff
        /*0658*/ 	.word	0x00000000
        /*065c*/ 	.short	0x0101
        /*065e*/ 	.byte	0x04
	.zero		1


	//   ....[87]....
        /*0660*/ 	.word	0x00006cb0
        /*0664*/ 	.word	0x00000002
        /*0668*/ 	.word	0x000000e0
        /*066c*/ 	.short	0x010a
        /*066e*/ 	.byte	0xff
	.zero		1


	//   ....[88]....
        /*0670*/ 	.word	0x00006d10
        /*0674*/ 	.word	0x00000002
        /*0678*/ 	.word	0x00000018
        /*067c*/ 	.short	0x010a
        /*067e*/ 	.byte	0xff
	.zero		1


	//   ....[89]....
        /*0680*/ 	.word	0x00006d70
        /*0684*/ 	.word	0x00000002
        /*0688*/ 	.word	0x00000018
        /*068c*/ 	.short	0x010a
        /*068e*/ 	.byte	0xff
	.zero		1


	//   ....[90]....
        /*0690*/ 	.word	0x00006dc0
        /*0694*/ 	.word	0x00000002
        /*0698*/ 	.word	0x00000070
        /*069c*/ 	.short	0x010a
        /*069e*/ 	.byte	0xff
	.zero		1


	//   ....[91]....
        /*06a0*/ 	.word	0x00006e20
        /*06a4*/ 	.word	0x00000000
        /*06a8*/ 	.word	0x00000000
        /*06ac*/ 	.short	0x010a
        /*06ae*/ 	.byte	0xff
	.zero		1


	//   ....[92]....
        /*06b0*/ 	.word	0x00006e80
        /*06b4*/ 	.word	0x00000000
        /*06b8*/ 	.word	0x00000000
        /*06bc*/ 	.short	0x010a
        /*06be*/ 	.byte	0xff
	.zero		1


	//   ....[93]....
        /*06c0*/ 	.word	0x00006ed0
        /*06c4*/ 	.word	0x00000000
        /*06c8*/ 	.word	0x000000d0
        /*06cc*/ 	.short	0x010a
        /*06ce*/ 	.byte	0xff
	.zero		1


	//   ....[94]....
        /*06d0*/ 	.word	0x00006f30
        /*06d4*/ 	.word	0x00000000
        /*06d8*/ 	.word	0x00000080
        /*06dc*/ 	.short	0x010a
        /*06de*/ 	.byte	0xff
	.zero		1


	//   ....[95]....
        /*06e0*/ 	.word	0x00006f80
        /*06e4*/ 	.word	0x00000000
        /*06e8*/ 	.word	0x00000070
        /*06ec*/ 	.short	0x010a
        /*06ee*/ 	.byte	0xff
	.zero		1


	//   ....[96]....
        /*06f0*/ 	.word	0x00006fe0
        /*06f4*/ 	.word	0x00000000
        /*06f8*/ 	.word	0x00000080
        /*06fc*/ 	.short	0x010a
        /*06fe*/ 	.byte	0xff
	.zero		1


	//   ....[97]....
        /*0700*/ 	.word	0x00007030
        /*0704*/ 	.word	0x00000000
        /*0708*/ 	.word	0x00000070
        /*070c*/ 	.short	0x010a
        /*070e*/ 	.byte	0xff
	.zero		1


	//   ....[98]....
        /*0710*/ 	.word	0x00007090
        /*0714*/ 	.word	0x00000002
        /*0718*/ 	.word	0x000000b0
        /*071c*/ 	.short	0x010a
        /*071e*/ 	.byte	0xff
	.zero		1


	//   ....[99]....
        /*0720*/ 	.word	0x000070f0
        /*0724*/ 	.word	0x00000000
        /*0728*/ 	.word	0x00000000
        /*072c*/ 	.short	0x010a
        /*072e*/ 	.byte	0xff
	.zero		1


	//   ....[100]....
        /*0730*/ 	.word	0x00007150
        /*0734*/ 	.word	0x00000000
        /*0738*/ 	.word	0x00000000
        /*073c*/ 	.short	0x010a
        /*073e*/ 	.byte	0xff
	.zero		1


	//   ....[101]....
        /*0740*/ 	.word	0x000071b0
        /*0744*/ 	.word	0x00000000
        /*0748*/ 	.word	0x00000000
        /*074c*/ 	.short	0x010a
        /*074e*/ 	.byte	0xff
	.zero		1


	//   ....[102]....
        /*0750*/ 	.word	0x00007210
        /*0754*/ 	.word	0x00000000
        /*0758*/ 	.word	0x00000000
        /*075c*/ 	.short	0x010a
        /*075e*/ 	.byte	0xff
	.zero		1


	//   ....[103]....
        /*0760*/ 	.word	0x00007270
        /*0764*/ 	.word	0x00000000
        /*0768*/ 	.word	0x00000000
        /*076c*/ 	.short	0x010a
        /*076e*/ 	.byte	0xff
	.zero		1


	//   ....[104]....
        /*0770*/ 	.word	0x000072c0
        /*0774*/ 	.word	0x00000000
        /*0778*/ 	.word	0x00000070
        /*077c*/ 	.short	0x010a
        /*077e*/ 	.byte	0xff
	.zero		1


	//   ....[105]....
        /*0780*/ 	.word	0x00007320
        /*0784*/ 	.word	0x00000000
        /*0788*/ 	.word	0x00000068
        /*078c*/ 	.short	0x010a
        /*078e*/ 	.byte	0xff
	.zero		1


	//   ....[106]....
        /*0790*/ 	.word	0x00007380
        /*0794*/ 	.word	0x00000000
        /*0798*/ 	.word	0x00000048
        /*079c*/ 	.short	0x010a
        /*079e*/ 	.byte	0xff
	.zero		1


	//   ....[107]....
        /*07a0*/ 	.word	0x000073e0
        /*07a4*/ 	.word	0x00000000
        /*07a8*/ 	.word	0x00000048
        /*07ac*/ 	.short	0x010a
        /*07ae*/ 	.byte	0xff
	.zero		1


	//   ....[108]....
        /*07b0*/ 	.word	0x00007440
        /*07b4*/ 	.word	0x00000000
        /*07b8*/ 	.word	0x00000000
        /*07bc*/ 	.short	0x010a
        /*07be*/ 	.byte	0xff
	.zero		1


	//   ....[109]....
        /*07c0*/ 	.word	0x000074a0
        /*07c4*/ 	.word	0x00000000
        /*07c8*/ 	.word	0x00000000
        /*07cc*/ 	.short	0x010a
        /*07ce*/ 	.byte	0xff
	.zero		1


	//   ....[110]....
        /*07d0*/ 	.word	0x000074f0
        /*07d4*/ 	.word	0x00000000
        /*07d8*/ 	.word	0x00000070
        /*07dc*/ 	.short	0x010a
        /*07de*/ 	.byte	0xff
	.zero		1


	//   ....[111]....
        /*07e0*/ 	.word	0x00007540
        /*07e4*/ 	.word	0x00000002
        /*07e8*/ 	.word	0x00000030
        /*07ec*/ 	.short	0x010a
        /*07ee*/ 	.byte	0xff
	.zero		1


	//   ....[112]....
        /*07f0*/ 	.word	0x00007590
        /*07f4*/ 	.word	0x0000002c
        /*07f8*/ 	.word	0x00000090
        /*07fc*/ 	.short	0x010a
        /*07fe*/ 	.byte	0xff
	.zero		1


	//   ....[113]....
        /*0800*/ 	.word	0x000075e0
        /*0804*/ 	.word	0x00000002
        /*0808*/ 	.word	0x00000030
        /*080c*/ 	.short	0x010a
        /*080e*/ 	.byte	0xff
	.zero		1


	//----- nvinfo : EIATTR_NUM_MBARRIERS
	.align		4
.L_47:
        /*0810*/ 	.byte	0x03, 0x38
        /*0812*/ 	.short	0x001e


	//----- nvinfo : EIATTR_EXIT_INSTR_OFFSETS
	.align		4
        /*0814*/ 	.byte	0x04, 0x1c
        /*0816*/ 	.short	(.L_49 - .L_48)


	//   ....[0]....
.L_48:
        /*0818*/ 	.word	0x00002410


	//   ....[1]....
        /*081c*/ 	.word	0x00002900


	//   ....[2]....
        /*0820*/ 	.word	0x00002960


	//   ....[3]....
        /*0824*/ 	.word	0x000038c0


	//   ....[4]....
        /*0828*/ 	.word	0x00004780


	//   ....[5]....
        /*082c*/ 	.word	0x000047c0


	//   ....[6]....
        /*0830*/ 	.word	0x00006b80


	//   ....[7]....
        /*0834*/ 	.word	0x00006c00


	//   ....[8]....
        /*0838*/ 	.word	0x00006c30


	//   ....[9]....
        /*083c*/ 	.word	0x00006ca0


	//----- nvinfo : EIATTR_MAX_THREADS
	.align		4
.L_49:
        /*0840*/ 	.byte	0x04, 0x05
        /*0842*/ 	.short	(.L_51 - .L_50)
.L_50:
        /*0844*/ 	.word	0x00000100
        /*0848*/ 	.word	0x00000001
        /*084c*/ 	.word	0x00000001


	//----- nvinfo : EIATTR_CRS_STACK_SIZE
	.align		4
.L_51:
        /*0850*/ 	.byte	0x04, 0x1e
        /*0852*/ 	.short	(.L_53 - .L_52)
.L_52:
        /*0854*/ 	.word	0x00000000


	//----- nvinfo : EIATTR_CBANK_PARAM_SIZE
	.align		4
.L_53:
        /*0858*/ 	.byte	0x03, 0x19
        /*085a*/ 	.short	0x0800


	//----- nvinfo : EIATTR_PARAM_CBANK
	.align		4
        /*085c*/ 	.byte	0x04, 0x0a
        /*085e*/ 	.short	(.L_55 - .L_54)
	.align		4
.L_54:
        /*0860*/ 	.word	index@(.nv.constant0._ZN7cutlass13device_kernelINS_4gemm6kernel13GemmUniversalIN4cute5tupleIJiiiiEEENS1_10collective13CollectiveMmaINS1_35MainloopSm100TmaUmmaWarpSpecializedILi3ELi2ELi4ENS5_IJNS4_1CILi1EEESB_SB_EEEEENS5_IJNSA_ILi64EEESE_SE_EEENS_6half_tENS5_IJlSB_lEEESG_SH_NS4_8TiledMMAINS4_8MMA_AtomIJNS4_20SM100_MMA_F16BF16_SSISG_SG_fLi64ELi64ELNS4_4UMMA5MajorE0ELSM_0ELNSL_7ScaleInE0ELSN_0EEEEEENS4_6LayoutISC_NS5_IJNSA_ILi0EEESR_SR_EEEEENS5_IJNS4_10UnderscoreESU_SU_EEEEENS4_13SM90_TMA_LOADENS4_14ComposedLayoutINS4_7SwizzleILi3ELi4ELi3EEENS4_18smem_ptr_flag_bitsILi16EEENSQ_INS5_IJNSA_ILi8EEESE_EEENS5_IJSE_SB_EEEEEEEvNS4_8identityESX_S17_vS18_EENS_8epilogue10collective18CollectiveEpilogueINS1A_23Sm100TmaWarpSpecializedILi3ELi2ELi16ELb1ELb0EEEJSF_NS5_IJNSQ_ISE_SB_EENSQ_INSA_ILi32EEESB_EEEEESG_SH_SG_SH_NS1A_6fusion15FusionCallbacksIS1E_NS1J_17LinearCombinationISG_fSG_fLNS_15FloatRoundStyleE2EEESF_S1I_JEEENS4_5SM1004TMEM4LOAD26SM100_TMEM_LOAD_16dp256b4xESX_NSY_INSZ_ILi2ELi4ELi3EEES12_NSQ_INS5_IJS13_S1G_EEENS5_IJS1G_SB_EEEEEEENS4_17SM75_U32x4_LDSM_NENS4_14SM90_TMA_STOREES1X_NS4_17SM90_U32x4_STSM_NENS4_39AutoVectorizingCopyWithAssumedAlignmentILi128EEEEEEvvEEEEvNT_6ParamsE)
        /*0864*/ 	.short	0x0380
        /*0866*/ 	.short	0x0800


	//----- nvinfo : EIATTR_SW_WAR
	.align		4
.L_55:
        /*0868*/ 	.byte	0x04, 0x36
        /*086a*/ 	.short	(.L_57 - .L_56)
.L_56:
        /*086c*/ 	.word	0x00000008
.L_57:


//--------------------- .nv.callgraph             --------------------------
	.section	.nv.callgraph,"",@"SHT_CUDA_CALLGRAPH"
	.align	4
	.sectionentsize	8
	.align		4
        /*0000*/ 	.word	0x00000000
	.align		4
        /*0004*/ 	.word	0xffffffff
	.align		4
        /*0008*/ 	.word	index@(_ZN7cutlass13device_kernelINS_4gemm6kernel13GemmUniversalIN4cute5tupleIJiiiiEEENS1_10collective13CollectiveMmaINS1_35MainloopSm100TmaUmmaWarpSpecializedILi3ELi2ELi4ENS5_IJNS4_1CILi1EEESB_SB_EEEEENS5_IJNSA_ILi64EEESE_SE_EEENS_6half_tENS5_IJlSB_lEEESG_SH_NS4_8TiledMMAINS4_8MMA_AtomIJNS4_20SM100_MMA_F16BF16_SSISG_SG_fLi64ELi64ELNS4_4UMMA5MajorE0ELSM_0ELNSL_7ScaleInE0ELSN_0EEEEEENS4_6LayoutISC_NS5_IJNSA_ILi0EEESR_SR_EEEEENS5_IJNS4_10UnderscoreESU_SU_EEEEENS4_13SM90_TMA_LOADENS4_14ComposedLayoutINS4_7SwizzleILi3ELi4ELi3EEENS4_18smem_ptr_flag_bitsILi16EEENSQ_INS5_IJNSA_ILi8EEESE_EEENS5_IJSE_SB_EEEEEEEvNS4_8identityESX_S17_vS18_EENS_8epilogue10collective18CollectiveEpilogueINS1A_23Sm100TmaWarpSpecializedILi3ELi2ELi16ELb1ELb0EEEJSF_NS5_IJNSQ_ISE_SB_EENSQ_INSA_ILi32EEESB_EEEEESG_SH_SG_SH_NS1A_6fusion15FusionCallbacksIS1E_NS1J_17LinearCombinationISG_fSG_fLNS_15FloatRoundStyleE2EEESF_S1I_JEEENS4_5SM1004TMEM4LOAD26SM100_TMEM_LOAD_16dp256b4xESX_NSY_INSZ_ILi2ELi4ELi3EEES12_NSQ_INS5_IJS13_S1G_EEENS5_IJS1G_SB_EEEEEEENS4_17SM75_U32x4_LDSM_NENS4_14SM90_TMA_STOREES1X_NS4_17SM90_U32x4_STSM_NENS4_39AutoVectorizingCopyWithAssumedAlignmentILi128EEEEEEvvEEEEvNT_6ParamsE)
	.align		4
        /*000c*/ 	.word	index@(__assertfail)
	.align		4
        /*0010*/ 	.word	0x00000000
	.align		4
        /*0014*/ 	.word	0xfffffffe
	.align		4
        /*0018*/ 	.word	0x00000000
	.align		4
        /*001c*/ 	.word	0xfffffffd
	.align		4
        /*0020*/ 	.word	0x00000000
	.align		4
        /*0024*/ 	.word	0xfffffffc


//--------------------- .nv.constant4             --------------------------
	.section	.nv.constant4,"a",@progbits
	.align	8
	.align		8
.nv.constant4:
        /*0000*/ 	.dword	__assertfail
	.align		8
        /*0008*/ 	.dword	__unnamed_1
	.align		8
        /*0010*/ 	.dword	__unnamed_2
	.align		8
        /*0018*/ 	.dword	_ZN40_INTERNAL_aecfd4e8_4_k_cu_c611957a_232554cuda3std3__45__cpo5beginE
	.align		8
        /*0020*/ 	.dword	_ZN40_INTERNAL_aecfd4e8_4_k_cu_c611957a_232554cuda3std3__45__cpo3endE
	.align		8
        /*0028*/ 	.dword	_ZN40_INTERNAL_aecfd4e8_4_k_cu_c611957a_232554cuda3std3__45__cpo6cbeginE
	.align		8
        /*0030*/ 	.dword	_ZN40_INTERNAL_aecfd4e8_4_k_cu_c611957a_232554cuda3std3__45__cpo4cendE
	.align		8
        /*0038*/ 	.dword	_ZN40_INTERNAL_aecfd4e8_4_k_cu_c611957a_232554cuda3std3__442_GLOBAL__N__aecfd4e8_4_k_cu_c611957a_232556ignoreE
	.align		8
        /*0040*/ 	.dword	_ZN40_INTERNAL_aecfd4e8_4_k_cu_c611957a_232554cuda3std3__419piecewise_constructE
	.align		8
        /*0048*/ 	.dword	_ZN40_INTERNAL_aecfd4e8_4_k_cu_c611957a_232554cuda3std3__48in_placeE
	.align		8
        /*0050*/ 	.dword	_ZN40_INTERNAL_aecfd4e8_4_k_cu_c611957a_232554cuda3std6ranges3__45__cpo4swapE
	.align		8
        /*0058*/ 	.dword	_ZN40_INTERNAL_aecfd4e8_4_k_cu_c611957a_232554cuda3std6ranges3__45__cpo9iter_moveE
	.align		8
        /*0060*/ 	.dword	_ZN40_INTERNAL_aecfd4e8_4_k_cu_c611957a_232554cute7productE
	.align		8
        /*0068*/ 	.dword	_ZN40_INTERNAL_aecfd4e8_4_k_cu_c611957a_232554cute1_E
	.align		8
        /*0070*/ 	.dword	$str$25
	.align		8
        /*0078*/ 	.dword	$str$26
	.align		8
        /*0080*/ 	.dword	$str$27
	.align		8
        /*0088*/ 	.dword	$str$28


//--------------------- .text._ZN7cutlass13device_kernelINS_4gemm6kernel13GemmUniversalIN4cute5tupleIJiiiiEEENS1_10collective13CollectiveMmaINS1_35MainloopSm100TmaUmmaWarpSpecializedILi3ELi2ELi4ENS5_IJNS4_1CILi1EEESB_SB_EEEEENS5_IJNSA_ILi64EEESE_SE_EEENS_6half_tENS5_IJlSB_lEEESG_SH_NS4_8TiledMMAINS4_8MMA_AtomIJNS4_20SM100_MMA_F16BF16_SSISG_SG_fLi64ELi64ELNS4_4UMMA5MajorE0ELSM_0ELNSL_7ScaleInE0ELSN_0EEEEEENS4_6LayoutISC_NS5_IJNSA_ILi0EEESR_SR_EEEEENS5_IJNS4_10UnderscoreESU_SU_EEEEENS4_13SM90_TMA_LOADENS4_14ComposedLayoutINS4_7SwizzleILi3ELi4ELi3EEENS4_18smem_ptr_flag_bitsILi16EEENSQ_INS5_IJNSA_ILi8EEESE_EEENS5_IJSE_SB_EEEEEEEvNS4_8identityESX_S17_vS18_EENS_8epilogue10collective18CollectiveEpilogueINS1A_23Sm100TmaWarpSpecializedILi3ELi2ELi16ELb1ELb0EEEJSF_NS5_IJNSQ_ISE_SB_EENSQ_INSA_ILi32EEESB_EEEEESG_SH_SG_SH_NS1A_6fusion15FusionCallbacksIS1E_NS1J_17LinearCombinationISG_fSG_fLNS_15FloatRoundStyleE2EEESF_S1I_JEEENS4_5SM1004TMEM4LOAD26SM100_TMEM_LOAD_16dp256b4xESX_NSY_INSZ_ILi2ELi4ELi3EEES12_NSQ_INS5_IJS13_S1G_EEENS5_IJS1G_SB_EEEEEEENS4_17SM75_U32x4_LDSM_NENS4_14SM90_TMA_STOREES1X_NS4_17SM90_U32x4_STSM_NENS4_39AutoVectorizingCopyWithAssumedAlignmentILi128EEEEEEvvEEEEvNT_6ParamsE --------------------------
	.section	.text._ZN7cutlass13device_kernelINS_4gemm6kernel13GemmUniversalIN4cute5tupleIJiiiiEEENS1_10collective13CollectiveMmaINS1_35MainloopSm100TmaUmmaWarpSpecializedILi3ELi2ELi4ENS5_IJNS4_1CILi1EEESB_SB_EEEEENS5_IJNSA_ILi64EEESE_SE_EEENS_6half_tENS5_IJlSB_lEEESG_SH_NS4_8TiledMMAINS4_8MMA_AtomIJNS4_20SM100_MMA_F16BF16_SSISG_SG_fLi64ELi64ELNS4_4UMMA5MajorE0ELSM_0ELNSL_7ScaleInE0ELSN_0EEEEEENS4_6LayoutISC_NS5_IJNSA_ILi0EEESR_SR_EEEEENS5_IJNS4_10UnderscoreESU_SU_EEEEENS4_13SM90_TMA_LOADENS4_14ComposedLayoutINS4_7SwizzleILi3ELi4ELi3EEENS4_18smem_ptr_flag_bitsILi16EEENSQ_INS5_IJNSA_ILi8EEESE_EEENS5_IJSE_SB_EEEEEEEvNS4_8identityESX_S17_vS18_EENS_8epilogue10collective18CollectiveEpilogueINS1A_23Sm100TmaWarpSpecializedILi3ELi2ELi16ELb1ELb0EEEJSF_NS5_IJNSQ_ISE_SB_EENSQ_INSA_ILi32EEESB_EEEEESG_SH_SG_SH_NS1A_6fusion15FusionCallbacksIS1E_NS1J_17LinearCombinationISG_fSG_fLNS_15FloatRoundStyleE2EEESF_S1I_JEEENS4_5SM1004TMEM4LOAD26SM100_TMEM_LOAD_16dp256b4xESX_NSY_INSZ_ILi2ELi4ELi3EEES12_NSQ_INS5_IJS13_S1G_EEENS5_IJS1G_SB_EEEEEEENS4_17SM75_U32x4_LDSM_NENS4_14SM90_TMA_STOREES1X_NS4_17SM90_U32x4_STSM_NENS4_39AutoVectorizingCopyWithAssumedAlignmentILi128EEEEEEvvEEEEvNT_6ParamsE,"ax",@progbits
	.align	128
.text._ZN7cutlass13device_kernelINS_4gemm6kernel13GemmUniversalIN4cute5tupleIJiiiiEEENS1_10collective13CollectiveMmaINS1_35MainloopSm100TmaUmmaWarpSpecializedILi3ELi2ELi4ENS5_IJNS4_1CILi1EEESB_SB_EEEEENS5_IJNSA_ILi64EEESE_SE_EEENS_6half_tENS5_IJlSB_lEEESG_SH_NS4_8TiledMMAINS4_8MMA_AtomIJNS4_20SM100_MMA_F16BF16_SSISG_SG_fLi64ELi64ELNS4_4UMMA5MajorE0ELSM_0ELNSL_7ScaleInE0ELSN_0EEEEEENS4_6LayoutISC_NS5_IJNSA_ILi0EEESR_SR_EEEEENS5_IJNS4_10UnderscoreESU_SU_EEEEENS4_13SM90_TMA_LOADENS4_14ComposedLayoutINS4_7SwizzleILi3ELi4ELi3EEENS4_18smem_ptr_flag_bitsILi16EEENSQ_INS5_IJNSA_ILi8EEESE_EEENS5_IJSE_SB_EEEEEEEvNS4_8identityESX_S17_vS18_EENS_8epilogue10collective18CollectiveEpilogueINS1A_23Sm100TmaWarpSpecializedILi3ELi2ELi16ELb1ELb0EEEJSF_NS5_IJNSQ_ISE_SB_EENSQ_INSA_ILi32EEESB_EEEEESG_SH_SG_SH_NS1A_6fusion15FusionCallbacksIS1E_NS1J_17LinearCombinationISG_fSG_fLNS_15FloatRoundStyleE2EEESF_S1I_JEEENS4_5SM1004TMEM4LOAD26SM100_TMEM_LOAD_16dp256b4xESX_NSY_INSZ_ILi2ELi4ELi3EEES12_NSQ_INS5_IJS13_S1G_EEENS5_IJS1G_SB_EEEEEEENS4_17SM75_U32x4_LDSM_NENS4_14SM90_TMA_STOREES1X_NS4_17SM90_U32x4_STSM_NENS4_39AutoVectorizingCopyWithAssumedAlignmentILi128EEEEEEvvEEEEvNT_6ParamsE:
        .type           _ZN7cutlass13device_kernelINS_4gemm6kernel13GemmUniversalIN4cute5tupleIJiiiiEEENS1_10collective13CollectiveMmaINS1_35MainloopSm100TmaUmmaWarpSpecializedILi3ELi2ELi4ENS5_IJNS4_1CILi1EEESB_SB_EEEEENS5_IJNSA_ILi64EEESE_SE_EEENS_6half_tENS5_IJlSB_lEEESG_SH_NS4_8TiledMMAINS4_8MMA_AtomIJNS4_20SM100_MMA_F16BF16_SSISG_SG_fLi64ELi64ELNS4_4UMMA5MajorE0ELSM_0ELNSL_7ScaleInE0ELSN_0EEEEEENS4_6LayoutISC_NS5_IJNSA_ILi0EEESR_SR_EEEEENS5_IJNS4_10UnderscoreESU_SU_EEEEENS4_13SM90_TMA_LOADENS4_14ComposedLayoutINS4_7SwizzleILi3ELi4ELi3EEENS4_18smem_ptr_flag_bitsILi16EEENSQ_INS5_IJNSA_ILi8EEESE_EEENS5_IJSE_SB_EEEEEEEvNS4_8identityESX_S17_vS18_EENS_8epilogue10collective18CollectiveEpilogueINS1A_23Sm100TmaWarpSpecializedILi3ELi2ELi16ELb1ELb0EEEJSF_NS5_IJNSQ_ISE_SB_EENSQ_INSA_ILi32EEESB_EEEEESG_SH_SG_SH_NS1A_6fusion15FusionCallbacksIS1E_NS1J_17LinearCombinationISG_fSG_fLNS_15FloatRoundStyleE2EEESF_S1I_JEEENS4_5SM1004TMEM4LOAD26SM100_TMEM_LOAD_16dp256b4xESX_NSY_INSZ_ILi2ELi4ELi3EEES12_NSQ_INS5_IJS13_S1G_EEENS5_IJS1G_SB_EEEEEEENS4_17SM75_U32x4_LDSM_NENS4_14SM90_TMA_STOREES1X_NS4_17SM90_U32x4_STSM_NENS4_39AutoVectorizingCopyWithAssumedAlignmentILi128EEEEEEvvEEEEvNT_6ParamsE,@function
        .size           _ZN7cutlass13device_kernelINS_4gemm6kernel13GemmUniversalIN4cute5tupleIJiiiiEEENS1_10collective13CollectiveMmaINS1_35MainloopSm100TmaUmmaWarpSpecializedILi3ELi2ELi4ENS5_IJNS4_1CILi1EEESB_SB_EEEEENS5_IJNSA_ILi64EEESE_SE_EEENS_6half_tENS5_IJlSB_lEEESG_SH_NS4_8TiledMMAINS4_8MMA_AtomIJNS4_20SM100_MMA_F16BF16_SSISG_SG_fLi64ELi64ELNS4_4UMMA5MajorE0ELSM_0ELNSL_7ScaleInE0ELSN_0EEEEEENS4_6LayoutISC_NS5_IJNSA_ILi0EEESR_SR_EEEEENS5_IJNS4_10UnderscoreESU_SU_EEEEENS4_13SM90_TMA_LOADENS4_14ComposedLayoutINS4_7SwizzleILi3ELi4ELi3EEENS4_18smem_ptr_flag_bitsILi16EEENSQ_INS5_IJNSA_ILi8EEESE_EEENS5_IJSE_SB_EEEEEEEvNS4_8identityESX_S17_vS18_EENS_8epilogue10collective18CollectiveEpilogueINS1A_23Sm100TmaWarpSpecializedILi3ELi2ELi16ELb1ELb0EEEJSF_NS5_IJNSQ_ISE_SB_EENSQ_INSA_ILi32EEESB_EEEEESG_SH_SG_SH_NS1A_6fusion15FusionCallbacksIS1E_NS1J_17LinearCombinationISG_fSG_fLNS_15FloatRoundStyleE2EEESF_S1I_JEEENS4_5SM1004TMEM4LOAD26SM100_TMEM_LOAD_16dp256b4xESX_NSY_INSZ_ILi2ELi4ELi3EEES12_NSQ_INS5_IJS13_S1G_EEENS5_IJS1G_SB_EEEEEEENS4_17SM75_U32x4_LDSM_NENS4_14SM90_TMA_STOREES1X_NS4_17SM90_U32x4_STSM_NENS4_39AutoVectorizingCopyWithAssumedAlignmentILi128EEEEEEvvEEEEvNT_6ParamsE,(.L_x_151 - _ZN7cutlass13device_kernelINS_4gemm6kernel13GemmUniversalIN4cute5tupleIJiiiiEEENS1_10collective13CollectiveMmaINS1_35MainloopSm100TmaUmmaWarpSpecializedILi3ELi2ELi4ENS5_IJNS4_1CILi1EEESB_SB_EEEEENS5_IJNSA_ILi64EEESE_SE_EEENS_6half_tENS5_IJlSB_lEEESG_SH_NS4_8TiledMMAINS4_8MMA_AtomIJNS4_20SM100_MMA_F16BF16_SSISG_SG_fLi64ELi64ELNS4_4UMMA5MajorE0ELSM_0ELNSL_7ScaleInE0ELSN_0EEEEEENS4_6LayoutISC_NS5_IJNSA_ILi0EEESR_SR_EEEEENS5_IJNS4_10UnderscoreESU_SU_EEEEENS4_13SM90_TMA_LOADENS4_14ComposedLayoutINS4_7SwizzleILi3ELi4ELi3EEENS4_18smem_ptr_flag_bitsILi16EEENSQ_INS5_IJNSA_ILi8EEESE_EEENS5_IJSE_SB_EEEEEEEvNS4_8identityESX_S17_vS18_EENS_8epilogue10collective18CollectiveEpilogueINS1A_23Sm100TmaWarpSpecializedILi3ELi2ELi16ELb1ELb0EEEJSF_NS5_IJNSQ_ISE_SB_EENSQ_INSA_ILi32EEESB_EEEEESG_SH_SG_SH_NS1A_6fusion15FusionCallbacksIS1E_NS1J_17LinearCombinationISG_fSG_fLNS_15FloatRoundStyleE2EEESF_S1I_JEEENS4_5SM1004TMEM4LOAD26SM100_TMEM_LOAD_16dp256b4xESX_NSY_INSZ_ILi2ELi4ELi3EEES12_NSQ_INS5_IJS13_S1G_EEENS5_IJS1G_SB_EEEEEEENS4_17SM75_U32x4_LDSM_NENS4_14SM90_TMA_STOREES1X_NS4_17SM90_U32x4_STSM_NENS4_39AutoVectorizingCopyWithAssumedAlignmentILi128EEEEEEvvEEEEvNT_6ParamsE)
        .other          _ZN7cutlass13device_kernelINS_4gemm6kernel13GemmUniversalIN4cute5tupleIJiiiiEEENS1_10collective13CollectiveMmaINS1_35MainloopSm100TmaUmmaWarpSpecializedILi3ELi2ELi4ENS5_IJNS4_1CILi1EEESB_SB_EEEEENS5_IJNSA_ILi64EEESE_SE_EEENS_6half_tENS5_IJlSB_lEEESG_SH_NS4_8TiledMMAINS4_8MMA_AtomIJNS4_20SM100_MMA_F16BF16_SSISG_SG_fLi64ELi64ELNS4_4UMMA5MajorE0ELSM_0ELNSL_7ScaleInE0ELSN_0EEEEEENS4_6LayoutISC_NS5_IJNSA_ILi0EEESR_SR_EEEEENS5_IJNS4_10UnderscoreESU_SU_EEEEENS4_13SM90_TMA_LOADENS4_14ComposedLayoutINS4_7SwizzleILi3ELi4ELi3EEENS4_18smem_ptr_flag_bitsILi16EEENSQ_INS5_IJNSA_ILi8EEESE_EEENS5_IJSE_SB_EEEEEEEvNS4_8identityESX_S17_vS18_EENS_8epilogue10collective18CollectiveEpilogueINS1A_23Sm100TmaWarpSpecializedILi3ELi2ELi16ELb1ELb0EEEJSF_NS5_IJNSQ_ISE_SB_EENSQ_INSA_ILi32EEESB_EEEEESG_SH_SG_SH_NS1A_6fusion15FusionCallbacksIS1E_NS1J_17LinearCombinationISG_fSG_fLNS_15FloatRoundStyleE2EEESF_S1I_JEEENS4_5SM1004TMEM4LOAD26SM100_TMEM_LOAD_16dp256b4xESX_NSY_INSZ_ILi2ELi4ELi3EEES12_NSQ_INS5_IJS13_S1G_EEENS5_IJS1G_SB_EEEEEEENS4_17SM75_U32x4_LDSM_NENS4_14SM90_TMA_STOREES1X_NS4_17SM90_U32x4_STSM_NENS4_39AutoVectorizingCopyWithAssumedAlignmentILi128EEEEEEvvEEEEvNT_6ParamsE,@"STO_CUDA_ENTRY STV_DEFAULT"
_ZN7cutlass13device_kernelINS_4gemm6kernel13GemmUniversalIN4cute5tupleIJiiiiEEENS1_10collective13CollectiveMmaINS1_35MainloopSm100TmaUmmaWarpSpecializedILi3ELi2ELi4ENS5_IJNS4_1CILi1EEESB_SB_EEEEENS5_IJNSA_ILi64EEESE_SE_EEENS_6half_tENS5_IJlSB_lEEESG_SH_NS4_8TiledMMAINS4_8MMA_AtomIJNS4_20SM100_MMA_F16BF16_SSISG_SG_fLi64ELi64ELNS4_4UMMA5MajorE0ELSM_0ELNSL_7ScaleInE0ELSN_0EEEEEENS4_6LayoutISC_NS5_IJNSA_ILi0EEESR_SR_EEEEENS5_IJNS4_10UnderscoreESU_SU_EEEEENS4_13SM90_TMA_LOADENS4_14ComposedLayoutINS4_7SwizzleILi3ELi4ELi3EEENS4_18smem_ptr_flag_bitsILi16EEENSQ_INS5_IJNSA_ILi8EEESE_EEENS5_IJSE_SB_EEEEEEEvNS4_8identityESX_S17_vS18_EENS_8epilogue10collective18CollectiveEpilogueINS1A_23Sm100TmaWarpSpecializedILi3ELi2ELi16ELb1ELb0EEEJSF_NS5_IJNSQ_ISE_SB_EENSQ_INSA_ILi32EEESB_EEEEESG_SH_SG_SH_NS1A_6fusion15FusionCallbacksIS1E_NS1J_17LinearCombinationISG_fSG_fLNS_15FloatRoundStyleE2EEESF_S1I_JEEENS4_5SM1004TMEM4LOAD26SM100_TMEM_LOAD_16dp256b4xESX_NSY_INSZ_ILi2ELi4ELi3EEES12_NSQ_INS5_IJS13_S1G_EEENS5_IJS1G_SB_EEEEEEENS4_17SM75_U32x4_LDSM_NENS4_14SM90_TMA_STOREES1X_NS4_17SM90_U32x4_STSM_NENS4_39AutoVectorizingCopyWithAssumedAlignmentILi128EEEEEEvvEEEEvNT_6ParamsE:
[----:B------:R-:W1:Y:S01]  /*0000*/  LDC R1, c[0x0][0x37c] ;  /* 0x0000df00ff017b82 */ /* 0x000e620000000800 */
[----:B------:R-:W2:Y:S01]  /*0010*/  S2R R70, SR_TID.X ;  /* 0x0000000000467919 */ /* 0x000ea20000002100 */
[----:B------:R-:W3:Y:S01]  /*0020*/  LDCU.64 UR4, c[0x0][0x890] ;  /* 0x00011200ff0477ac */ /* 0x000ee20008000a00 */
[----:B------:R-:W-:Y:S02]  /*0030*/  PRMT R60, RZ, 0x7610, R60 ;  /* 0x00007610ff3c7816 */ /* 0x000fe4000000003c */
[----:B------:R-:W-:Y:S01]  /*0040*/  ELECT P5, URZ, PT ;  /* 0x0000000000ff782f */ /* 0x000fe200038a0000 */
[----:B------:R-:W4:Y:S01]  /*0050*/  LDCU.64 UR46, c[0x0][0x358] ;  /* 0x00006b00ff2e77ac */ /* 0x000f220008000a00 */
[----:B---3--:R-:W-:-:S04]  /*0060*/  UISETP.NE.U32.AND UP0, UPT, UR4, URZ, UPT ;  /* 0x000000ff0400728c */ /* 0x008fc8000bf05070 */
[----:B------:R-:W-:Y:S01]  /*0070*/  UISETP.NE.AND.EX UP0, UPT, UR5, URZ, UPT, UP0 ;  /* 0x000000ff0500728c */ /* 0x000fe2000bf05300 */
[----:B--2---:R-:W-:-:S05]  /*0080*/  SHF.R.U32.HI R65, RZ, 0x5, R70 ;  /* 0x00000005ff417819 */ /* 0x004fca0000011646 */
[----:B------:R-:W2:Y:S02]  /*0090*/  SHFL.IDX PT, R0, R65, RZ, 0x1f ;  /* 0x00001fff41007589 */ /* 0x000ea400000e0000 */
[----:B--2---:R-:W-:Y:S01]  /*00a0*/  R2UR UR8, R0 ;  /* 0x00000000000872ca */ /* 0x004fe200000e0000 */
[----:B-1--4-:R-:W-:-:S14]  /*00b0*/  BRA.U UP0, `(.L_x_0) ;  /* 0x00000001002c7547 */ /* 0x012fdc000b800000 */
[----:B------:R-:W1:Y:S02]  /*00c0*/  LDCU.64 UR6, c[0x0][0x888] ;  /* 0x00011100ff0677ac */ /* 0x000e640008000a00 */
[----:B-1----:R-:W-:-:S04]  /*00d0*/  UISETP.NE.U32.AND UP0, UPT, UR6, URZ, UPT ;  /* 0x000000ff0600728c */ /* 0x002fc8000bf05070 */
[----:B------:R-:W-:-:S09]  /*00e0*/  UISETP.NE.AND.EX UP0, UPT, UR7, URZ, UPT, UP0 ;  /* 0x000000ff0700728c */ /* 0x000fd2000bf05300 */
[----:B------:R-:W-:Y:S05]  /*00f0*/  BRA.U !UP0, `(.L_x_1) ;  /* 0x0000000108107547 */ /* 0x000fea000b800000 */
[----:B------:R-:W1:Y:S02]  /*0100*/  LDC.64 R2, c[0x0][0x888] ;  /* 0x00022200ff027b82 */ /* 0x000e640000000a00 */
[----:B-1----:R1:W5:Y:S01]  /*0110*/  LDG.E R35, desc[UR46][R2.64] ;  /* 0x0000002e02237981 */ /* 0x002362000c1e1900 */
[----:B------:R-:W-:Y:S01]  /*0120*/  HFMA2 R60, -RZ, RZ, 0, 5.9604644775390625e-08 ;  /* 0x00000001ff3c7431 */ /* 0x000fe200000001ff */
[----:B------:R-:W-:Y:S05]  /*0130*/  BRA `(.L_x_0) ;  /* 0x00000000000c7947 */ /* 0x000fea0003800000 */
.L_x_1:
[----:B------:R-:W1:Y:S01]  /*0140*/  LDCU UR6, c[0x0][0x880] ;  /* 0x00011000ff0677ac */ /* 0x000e620008000800 */
[----:B------:R-:W-:Y:S01]  /*0150*/  HFMA2 R60, -RZ, RZ, 0, 5.9604644775390625e-08 ;  /* 0x00000001ff3c7431 */ /* 0x000fe200000001ff */
[----:B-1----:R-:W-:-:S07]  /*0160*/  MOV R35, UR6 ;  /* 0x0000000600237c02 */ /* 0x002fce0008000f00 */
.L_x_0:
[----:B------:R-:W2:Y:S02]  /*0170*/  LDCU.64 UR6, c[0x0][0x8b0] ;  /* 0x00011600ff0677ac */ /* 0x000ea40008000a00 */
[----:B--2---:R-:W-:-:S04]  /*0180*/  UISETP.NE.U32.AND UP0, UPT, UR6, URZ, UPT ;  /* 0x000000ff0600728c */ /* 0x004fc8000bf05070 */
[----:B------:R-:W-:-:S09]  /*0190*/  UISETP.NE.AND.EX UP0, UPT, UR7, URZ, UPT, UP0 ;  /* 0x000000ff0700728c */ /* 0x000fd2000bf05300 */
[----:B------:R-:W-:Y:S05]  /*01a0*/  BRA.U UP0, `(.L_x_2) ;  /* 0x0000000100247547 */ /* 0x000fea000b800000 */
[----:B------:R-:W2:Y:S02]  /*01b0*/  LDCU.64 UR6, c[0x0][0x8a8] ;  /* 0x00011500ff0677ac */ /* 0x000ea40008000a00 */
[----:B--2---:R-:W-:-:S04]  /*01c0*/  UISETP.NE.U32.AND UP0, UPT, UR6, URZ, UPT ;  /* 0x000000ff0600728c */ /* 0x004fc8000bf05070 */
[----:B------:R-:W-:-:S09]  /*01d0*/  UISETP.NE.AND.EX UP0, UPT, UR7, URZ, UPT, UP0 ;  /* 0x000000ff0700728c */ /* 0x000fd2000bf05300 */
[----:B------:R-:W-:Y:S05]  /*01e0*/  BRA.U !UP0, `(.L_x_3) ;  /* 0x00000001080c7547 */ /* 0x000fea000b800000 */
[----:B-1----:R-:W1:Y:S02]  /*01f0*/  LDC.64 R2, c[0x0][0x8a8] ;  /* 0x00022a00ff027b82 */ /* 0x002e640000000a00 */
[----:B-1----:R2:W5:Y:S01]  /*0200*/  LDG.E R33, desc[UR46][R2.64] ;  /* 0x0000002e02217981 */ /* 0x002562000c1e1900 */
[----:B------:R-:W-:Y:S05]  /*0210*/  BRA `(.L_x_2) ;  /* 0x0000000000087947 */ /* 0x000fea0003800000 */
.L_x_3:
[----:B------:R-:W2:Y:S02]  /*0220*/  LDCU UR6, c[0x0][0x8a0] ;  /* 0x00011400ff0677ac */ /* 0x000ea40008000800 */
[----:B--2---:R-:W-:Y:S02]  /*0230*/  MOV R33, UR6 ;  /* 0x0000000600217c02 */ /* 0x004fe40008000f00 */
.L_x_2:
[----:B------:R-:W-:Y:S01]  /*0240*/  IMAD.U32 R0, RZ, RZ, UR8 ;  /* 0x00000008ff007e24 */ /* 0x000fe2000f8e00ff */
[----:B------:R-:W-:Y:S04]  /*0250*/  BSSY.RECONVERGENT B0, `(.L_x_4) ;  /* 0x000000c000007945 */ /* 0x000fe80003800200 */
[C---:B------:R-:W-:Y:S02]  /*0260*/  ISETP.NE.OR P1, PT, R0.reuse, 0x1, !P5 ;  /* 0x000000010000780c */ /* 0x040fe40006f25670 */
[----:B------:R-:W-:-:S11]  /*0270*/  ISETP.NE.OR P0, PT, R0, 0x3, !P5 ;  /* 0x000000030000780c */ /* 0x000fd60006f05670 */
[----:B------:R-:W-:Y:S05]  /*0280*/  @P1 BRA `(.L_x_5) ;  /* 0x0000000000201947 */ /* 0x000fea0003800000 */
[----:B------:R-:W3:Y:S02]  /*0290*/  LDCU.64 UR6, c[0x0][0x348] ;  /* 0x00006900ff0677ac */ /* 0x000ee40008000a00 */
[----:B---3--:R-:W-:Y:S02]  /*02a0*/  UIADD3 UR10, UP1, UPT, UR6, 0x80, URZ ;  /* 0x00000080060a7890 */ /* 0x008fe4000ff3e0ff */
[----:B------:R-:W-:Y:S02]  /*02b0*/  UIADD3 UR6, UP0, UPT, UR6, 0x180, URZ ;  /* 0x0000018006067890 */ /* 0x000fe4000ff1e0ff */
[----:B------:R-:W-:Y:S02]  /*02c0*/  UIADD3.X UR11, UPT, UPT, URZ, UR7, URZ, UP1, !UPT ;  /* 0x00000007ff0b7290 */ /* 0x000fe40008ffe4ff */
[----:B------:R-:W-:-:S07]  /*02d0*/  UIADD3.X UR7, UPT, UPT, URZ, UR7, URZ, UP0, !UPT ;  /* 0x00000007ff077290 */ /* 0x000fce00087fe4ff */
[----:B------:R3:W-:Y:S02]  /*02e0*/  UTMACCTL.PF [UR10] ;  /* 0x000000000a0079b9 */ /* 0x0007e40008040000 */
[----:B------:R3:W-:Y:S02]  /*02f0*/  UTMACCTL.PF [UR6] ;  /* 0x00000000060079b9 */ /* 0x0007e40008040000 */
[----:B---3--:R-:W-:Y:S01]  /*0300*/  NOP ;  /* 0x0000000000007918 */ /* 0x008fe20000000000 */
.L_x_5:
[----:B------:R-:W-:Y:S05]  /*0310*/  BSYNC.RECONVERGENT B0 ;  /* 0x0000000000007941 */ /* 0x000fea0003800200 */
.L_x_4:
[----:B------:R-:W-:Y:S04]  /*0320*/  BSSY.RECONVERGENT B0, `(.L_x_6) ;  /* 0x000000a000007945 */ /* 0x000fe80003800200 */
        /* <DEDUP_REMOVED lines=9> */
.L_x_7:
[----:B------:R-:W-:Y:S05]  /*03c0*/  BSYNC.RECONVERGENT B0 ;  /* 0x0000000000007941 */ /* 0x000fea0003800200 */
.L_x_6:
[----:B------:R-:W3:Y:S01]  /*03d0*/  LDCU.64 UR6, c[0x0][0x888] ;  /* 0x00011100ff0677ac */ /* 0x000ee20008000a00 */
[----:B------:R-:W-:Y:S02]  /*03e0*/  UISETP.EQ.U32.AND UP1, UPT, UR4, URZ, UPT ;  /* 0x000000ff0400728c */ /* 0x000fe4000bf22070 */
[----:B------:R-:W-:Y:S02]  /*03f0*/  UPLOP3.LUT UP2, UPT, UPT, UPT, UPT, 0x80, 0x8 ;  /* 0x000000000008789c */ /* 0x000fe40003f4f070 */
[----:B---3--:R-:W-:-:S04]  /*0400*/  UISETP.NE.U32.AND UP0, UPT, UR6, URZ, UPT ;  /* 0x000000ff0600728c */ /* 0x008fc8000bf05070 */
[----:B------:R-:W-:-:S04]  /*0410*/  UISETP.NE.AND.EX UP0, UPT, UR7, URZ, UPT, UP0 ;  /* 0x000000ff0700728c */ /* 0x000fc8000bf05300 */
[----:B------:R-:W-:-:S04]  /*0420*/  UISETP.EQ.OR.EX UP3, UPT, UR5, URZ, !UP0, UP1 ;  /* 0x000000ff0500728c */ /* 0x000fc8000c762710 */
[----:B------:R-:W-:-:S05]  /*0430*/  UP2UR UR53, UPR, URZ, 0x8 ;  /* 0x00000008ff357883 */ /* 0x000fca0008000000 */
[----:B------:R-:W-:Y:S07]  /*0440*/  BRA.U !UP3, `(.L_x_8) ;  /* 0x000000010b207547 */ /* 0x000fee000b800000 */
[----:B------:R-:W-:Y:S01]  /*0450*/  UISETP.NE.U32.AND UP2, UPT, UR4, URZ, UPT ;  /* 0x000000ff0400728c */ /* 0x000fe2000bf45070 */
[----:B-----5:R-:W-:Y:S01]  /*0460*/  FSETP.NEU.AND P0, PT, R35, RZ, PT ;  /* 0x000000ff2300720b */ /* 0x020fe20003f0d000 */
[----:B------:R-:W-:Y:S02]  /*0470*/  USEL UR4, URZ, 0xffffffff, UP0 ;  /* 0xffffffffff047887 */ /* 0x000fe40008000000 */
[----:B------:R-:W-:-:S10]  /*0480*/  UISETP.NE.AND.EX UP2, UPT, UR5, URZ, UPT, UP2 ;  /* 0x000000ff0500728c */ /* 0x000fd4000bf45320 */
[----:B------:R-:W-:Y:S01]  /*0490*/  VOTEU.ANY UP1, P0 ;  /* 0x0000000000ff7886 */ /* 0x000fe20000020100 */
[----:B------:R-:W-:-:S04]  /*04a0*/  @!UP2 USEL UR4, URZ, 0xffffffff, UP1 ;  /* 0xffffffffff04a887 */ /* 0x000fc80008800000 */
[----:B------:R-:W-:-:S04]  /*04b0*/  ULOP3.LUT UR4, UR4, 0x1, URZ, 0xc0, !UPT ;  /* 0x0000000104047892 */ /* 0x000fc8000f8ec0ff */
[----:B------:R-:W-:-:S11]  /*04c0*/  UISETP.NE.U32.AND UP2, UPT, UR4, 0x1, UPT ;  /* 0x000000010400788c */ /* 0x000fd6000bf45070 */
.L_x_8:
[----:B-12---:R-:W1:Y:S01]  /*04d0*/  SHFL.IDX PT, R2, R65, RZ, 0x1f ;  /* 0x00001fff41027589 */ /* 0x006e6200000e0000 */
[----:B------:R-:W-:-:S04]  /*04e0*/  UISETP.NE.AND UP1, UPT, UR8, 0x2, UPT ;  /* 0x000000020800788c */ /* 0x000fc8000bf25270 */
[----:B------:R-:W-:Y:S01]  /*04f0*/  USEL UR6, URZ, 0x1, UP1 ;  /* 0x00000001ff067887 */ /* 0x000fe20008800000 */
[----:B-1----:R-:W-:-:S13]  /*0500*/  ISETP.NE.AND P0, PT, R2, RZ, PT ;  /* 0x000000ff0200720c */ /* 0x002fda0003f05270 */
[----:B------:R-:W-:Y:S05]  /*0510*/  @P0 BRA `(.L_x_9) ;  /* 0x0000000000400947 */ /* 0x000fea0003800000 */
[----:B------:R-:W1:Y:S01]  /*0520*/  S2UR UR5, SR_CgaCtaId ;  /* 0x00000000000579c3 */ /* 0x000e620000008800 */
[----:B------:R-:W-:Y:S01]  /*0530*/  UMOV UR7, 0x400 ;  /* 0x0000040000077882 */ /* 0x000fe20000000000 */
[----:B------:R-:W-:Y:S01]  /*0540*/  UMOV UR4, 0x1 ;  /* 0x0000000100047882 */ /* 0x000fe20000000000 */
[----:B------:R-:W-:Y:S01]  /*0550*/  ELECT P0, URZ, PT ;  /* 0x0000000000ff782f */ /* 0x000fe20003800000 */
[----:B------:R-:W-:-:S04]  /*0560*/  UIADD3 UR10, UPT, UPT, -UR4, 0x100000, URZ ;  /* 0x00100000040a7890 */ /* 0x000fc8000fffe1ff */
[----:B------:R-:W-:Y:S02]  /*0570*/  USHF.L.U32 UR11, UR10, 0xb, URZ ;  /* 0x0000000b0a0b7899 */ /* 0x000fe400080006ff */
[----:B------:R-:W-:Y:S02]  /*0580*/  USHF.L.U32 UR10, UR10, 0x1, URZ ;  /* 0x000000010a0a7899 */ /* 0x000fe400080006ff */
[----:B-1----:R-:W-:Y:S01]  /*0590*/  ULEA UR5, UR5, UR7, 0x18 ;  /* 0x0000000705057291 */ /* 0x002fe2000f8ec0ff */
[----:B------:R-:W1:Y:S11]  /*05a0*/  FENCE.VIEW.ASYNC.S ;  /* 0x00000000000073c6 */ /* 0x000e760000000000 */
[----:B-1----:R1:W2:Y:S01]  /*05b0*/  SYNCS.EXCH.64 URZ, [UR5], UR10 ;  /* 0x0000000a05ff75b2 */ /* 0x0022a20008000100 */
[----:B------:R1:W3:Y:S01]  /*05c0*/  SYNCS.EXCH.64 URZ, [UR5+0x18], UR10 ;  /* 0x0000180a05ff75b2 */ /* 0x0002e20008000100 */
[----:B------:R1:W4:Y:S01]  /*05d0*/  SYNCS.EXCH.64 URZ, [UR5+0x8], UR10 ;  /* 0x0000080a05ff75b2 */ /* 0x0003220008000100 */
[----:B------:R1:W1:Y:S01]  /*05e0*/  SYNCS.EXCH.64 URZ, [UR5+0x20], UR10 ;  /* 0x0000200a05ff75b2 */ /* 0x0002620008000100 */
[----:B------:R1:W1:Y:S01]  /*05f0*/  SYNCS.EXCH.64 URZ, [UR5+0x10], UR10 ;  /* 0x0000100a05ff75b2 */ /* 0x0002620008000100 */
[----:B------:R1:W1:Y:S01]  /*0600*/  SYNCS.EXCH.64 URZ, [UR5+0x28], UR10 ;  /* 0x0000280a05ff75b2 */ /* 0x0002620008000100 */
[----:B------:R-:W-:Y:S01]  /*0610*/  NOP ;  /* 0x0000000000007918 */ /* 0x000fe20000000000 */
.L_x_9:
[----:B------:R-:W2:Y:S01]  /*0620*/  SHFL.IDX PT, R2, R65, RZ, 0x1f ;  /* 0x00001fff41027589 */ /* 0x000ea200000e0000 */
[----:B------:R-:W-:Y:S01]  /*0630*/  NOP ;  /* 0x0000000000007918 */ /* 0x000fe20000000000 */
[----:B--2---:R-:W-:-:S13]  /*0640*/  ISETP.NE.AND P0, PT, R2, 0x1, PT ;  /* 0x000000010200780c */ /* 0x004fda0003f05270 */
[----:B------:R-:W-:Y:S05]  /*0650*/  @P0 BRA `(.L_x_10) ;  /* 0x0000000000500947 */ /* 0x000fea0003800000 */
[----:B------:R-:W2:Y:S01]  /*0660*/  S2UR UR7, SR_CgaCtaId ;  /* 0x00000000000779c3 */ /* 0x000ea20000008800 */
[----:B------:R-:W-:Y:S01]  /*0670*/  UMOV UR9, 0x400 ;  /* 0x0000040000097882 */ /* 0x000fe20000000000 */
[----:B-1----:R-:W-:Y:S01]  /*0680*/  UMOV UR5, 0x20 ;  /* 0x0000002000057882 */ /* 0x002fe20000000000 */
[----:B------:R-:W-:Y:S01]  /*0690*/  UMOV UR4, 0x80 ;  /* 0x0000008000047882 */ /* 0x000fe20000000000 */
[----:B------:R-:W-:-:S04]  /*06a0*/  UIADD3 UR10, UPT, UPT, -UR5, 0x100000, URZ ;  /* 0x00100000050a7890 */ /* 0x000fc8000fffe1ff */
[----:B------:R-:W-:Y:S02]  /*06b0*/  USHF.L.U32 UR11, UR10, 0xb, URZ ;  /* 0x0000000b0a0b7899 */ /* 0x000fe400080006ff */
[----:B------:R-:W-:Y:S02]  /*06c0*/  USHF.L.U32 UR10, UR10, 0x1, URZ ;  /* 0x000000010a0a7899 */ /* 0x000fe400080006ff */
[----:B------:R-:W-:-:S04]  /*06d0*/  UIADD3 UR4, UPT, UPT, -UR4, 0x100000, URZ ;  /* 0x0010000004047890 */ /* 0x000fc8000fffe1ff */
[----:B------:R-:W-:Y:S02]  /*06e0*/  USHF.L.U32 UR5, UR4, 0xb, URZ ;  /* 0x0000000b04057899 */ /* 0x000fe400080006ff */
[----:B------:R-:W-:Y:S01]  /*06f0*/  USHF.L.U32 UR4, UR4, 0x1, URZ ;  /* 0x0000000104047899 */ /* 0x000fe200080006ff */
[----:B------:R-:W-:Y:S01]  /*0700*/  ELECT P0, URZ, PT ;  /* 0x0000000000ff782f */ /* 0x000fe20003800000 */
[----:B--2---:R-:W-:Y:S01]  /*0710*/  ULEA UR7, UR7, UR9, 0x18 ;  /* 0x0000000907077291 */ /* 0x004fe2000f8ec0ff */
[----:B------:R-:W1:Y:S11]  /*0720*/  FENCE.VIEW.ASYNC.S ;  /* 0x00000000000073c6 */ /* 0x000e760000000000 */
[----:B-1----:R2:W1:Y:S01]  /*0730*/  SYNCS.EXCH.64 URZ, [UR7+0x30], UR10 ;  /* 0x0000300a07ff75b2 */ /* 0x0024620008000100 */
[----:B------:R2:W1:Y:S01]  /*0740*/  SYNCS.EXCH.64 URZ, [UR7+0x48], UR4 ;  /* 0x0000480407ff75b2 */ /* 0x0004620008000100 */
[----:B------:R2:W1:Y:S01]  /*0750*/  SYNCS.EXCH.64 URZ, [UR7+0x38], UR10 ;  /* 0x0000380a07ff75b2 */ /* 0x0004620008000100 */
[----:B------:R2:W1:Y:S01]  /*0760*/  SYNCS.EXCH.64 URZ, [UR7+0x50], UR4 ;  /* 0x0000500407ff75b2 */ /* 0x0004620008000100 */
[----:B------:R2:W1:Y:S01]  /*0770*/  SYNCS.EXCH.64 URZ, [UR7+0x40], UR10 ;  /* 0x0000400a07ff75b2 */ /* 0x0004620008000100 */
[----:B------:R2:W1:Y:S02]  /*0780*/  SYNCS.EXCH.64 URZ, [UR7+0x58], UR4 ;  /* 0x0000580407ff75b2 */ /* 0x0004640008000100 */
[----:B--2---:R-:W-:Y:S01]  /*0790*/  NOP ;  /* 0x0000000000007918 */ /* 0x004fe20000000000 */
.L_x_10:
[----:B------:R-:W2:Y:S01]  /*07a0*/  SHFL.IDX PT, R2, R65, RZ, 0x1f ;  /* 0x00001fff41027589 */ /* 0x000ea200000e0000 */
[----:B------:R-:W-:Y:S01]  /*07b0*/  NOP ;  /* 0x0000000000007918 */ /* 0x000fe20000000000 */
[----:B--2---:R-:W-:-:S13]  /*07c0*/  ISETP.NE.AND P0, PT, R2, 0x3, PT ;  /* 0x000000030200780c */ /* 0x004fda0003f05270 */
[----:B------:R-:W-:Y:S05]  /*07d0*/  @P0 BRA `(.L_x_11) ;  /* 0x0000000000300947 */ /* 0x000fea0003800000 */
[----:B-1----:R-:W1:Y:S01]  /*07e0*/  S2UR UR5, SR_CgaCtaId ;  /* 0x00000000000579c3 */ /* 0x002e620000008800 */
        /* <DEDUP_REMOVED lines=8> */
[----:B-1----:R2:W1:Y:S01]  /*0870*/  SYNCS.EXCH.64 URZ, [UR5+0x60], UR10 ;  /* 0x0000600a05ff75b2 */ /* 0x0024620008000100 */
[----:B------:R2:W1:Y:S02]  /*0880*/  SYNCS.EXCH.64 URZ, [UR5+0x68], UR10 ;  /* 0x0000680a05ff75b2 */ /* 0x0004640008000100 */
[----:B--2---:R-:W-:Y:S01]  /*0890*/  NOP ;  /* 0x0000000000007918 */ /* 0x004fe20000000000 */
.L_x_11:
[----:B------:R-:W2:Y:S01]  /*08a0*/  SHFL.IDX PT, R2, R65, RZ, 0x1f ;  /* 0x00001fff41027589 */ /* 0x000ea200000e0000 */
[----:B------:R-:W-:Y:S01]  /*08b0*/  NOP ;  /* 0x0000000000007918 */ /* 0x000fe20000000000 */
[----:B--2---:R-:W-:-:S13]  /*08c0*/  ISETP.NE.AND P0, PT, R2, 0x4, PT ;  /* 0x000000040200780c */ /* 0x004fda0003f05270 */
[----:B------:R-:W-:Y:S05]  /*08d0*/  @P0 BRA `(.L_x_12) ;  /* 0x00000000004c0947 */ /* 0x000fea0003800000 */
[----:B-1----:R-:W1:Y:S01]  /*08e0*/  S2UR UR5, SR_CgaCtaId ;  /* 0x00000000000579c3 */ /* 0x002e620000008800 */
[----:B------:R-:W-:Y:S01]  /*08f0*/  UMOV UR9, 0x100 ;  /* 0x0000010000097882 */ /* 0x000fe20000000000 */
[----:B------:R-:W-:Y:S01]  /*0900*/  UMOV UR7, 0x400 ;  /* 0x0000040000077882 */ /* 0x000fe20000000000 */
[----:B------:R-:W-:Y:S01]  /*0910*/  USEL UR9, UR9, 0xe0, UP2 ;  /* 0x000000e009097887 */ /* 0x000fe20009000000 */
[----:B------:R-:W-:Y:S01]  /*0920*/  UMOV UR4, 0x1 ;  /* 0x0000000100047882 */ /* 0x000fe20000000000 */
[----:B------:R-:W-:Y:S01]  /*0930*/  ELECT P0, URZ, PT ;  /* 0x0000000000ff782f */ /* 0x000fe20003800000 */
[----:B------:R-:W-:-:S04]  /*0940*/  UIADD3 UR10, UPT, UPT, -UR4, 0x100000, URZ ;  /* 0x00100000040a7890 */ /* 0x000fc8000fffe1ff */
[----:B------:R-:W-:Y:S02]  /*0950*/  USHF.L.U32 UR11, UR10, 0xb, URZ ;  /* 0x0000000b0a0b7899 */ /* 0x000fe400080006ff */
[----:B------:R-:W-:Y:S02]  /*0960*/  USHF.L.U32 UR10, UR10, 0x1, URZ ;  /* 0x000000010a0a7899 */ /* 0x000fe400080006ff */
[----:B------:R-:W-:-:S04]  /*0970*/  UIADD3 UR12, UPT, UPT, -UR9, 0x100000, URZ ;  /* 0x00100000090c7890 */ /* 0x000fc8000fffe1ff */
[----:B------:R-:W-:Y:S02]  /*0980*/  USHF.L.U32 UR13, UR12, 0xb, URZ ;  /* 0x0000000b0c0d7899 */ /* 0x000fe400080006ff */
[----:B------:R-:W-:Y:S02]  /*0990*/  USHF.L.U32 UR12, UR12, 0x1, URZ ;  /* 0x000000010c0c7899 */ /* 0x000fe400080006ff */
[----:B-1----:R-:W-:Y:S01]  /*09a0*/  ULEA UR5, UR5, UR7, 0x18 ;  /* 0x0000000705057291 */ /* 0x002fe2000f8ec0ff */
[----:B------:R-:W1:Y:S11]  /*09b0*/  FENCE.VIEW.ASYNC.S ;  /* 0x00000000000073c6 */ /* 0x000e760000000000 */
[----:B-1----:R2:W1:Y:S01]  /*09c0*/  SYNCS.EXCH.64 URZ, [UR5+0x70], UR10 ;  /* 0x0000700a05ff75b2 */ /* 0x0024620008000100 */
[----:B------:R2:W1:Y:S01]  /*09d0*/  SYNCS.EXCH.64 URZ, [UR5+0x80], UR12 ;  /* 0x0000800c05ff75b2 */ /* 0x0004620008000100 */
[----:B------:R2:W1:Y:S01]  /*09e0*/  SYNCS.EXCH.64 URZ, [UR5+0x78], UR10 ;  /* 0x0000780a05ff75b2 */ /* 0x0004620008000100 */
[----:B------:R2:W1:Y:S02]  /*09f0*/  SYNCS.EXCH.64 URZ, [UR5+0x88], UR12 ;  /* 0x0000880c05ff75b2 */ /* 0x0004640008000100 */
[----:B--2---:R-:W-:Y:S01]  /*0a00*/  NOP ;  /* 0x0000000000007918 */ /* 0x004fe20000000000 */
.L_x_12:
        /* <DEDUP_REMOVED lines=22> */
[----:B------:R2:W1:Y:S01]  /*0b70*/  SYNCS.EXCH.64 URZ, [UR7+0xc0], UR4 ;  /* 0x0000c00407ff75b2 */ /* 0x0004620008000100 */
[----:B------:R2:W1:Y:S01]  /*0b80*/  SYNCS.EXCH.64 URZ, [UR7+0xa8], UR10 ;  /* 0x0000a80a07ff75b2 */ /* 0x0004620008000100 */
[----:B------:R2:W1:Y:S02]  /*0b90*/  SYNCS.EXCH.64 URZ, [UR7+0xc8], UR4 ;  /* 0x0000c80407ff75b2 */ /* 0x0004640008000100 */
[----:B--2---:R-:W-:Y:S01]  /*0ba0*/  NOP ;  /* 0x0000000000007918 */ /* 0x004fe20000000000 */
.L_x_13:
        /* <DEDUP_REMOVED lines=18> */
.L_x_14:
[----:B-1----:R-:W1:Y:S01]  /*0cd0*/  S2UR UR5, SR_CTAID.X ;  /* 0x00000000000579c3 */ /* 0x002e620000002500 */
[----:B------:R-:W-:-:S05]  /*0ce0*/  CS2R.32 R59, SR_CgaSize ;  /* 0x00000000003b7805 */ /* 0x000fca0000008a00 */
[----:B------:R-:W-:-:S05]  /*0cf0*/  IMAD R59, R59, -0xa0, RZ ;  /* 0xffffff603b3b7824 */ /* 0x000fca00078e02ff */
[----:B------:R-:W-:-:S14]  /*0d00*/  R2UR UR9, R59 ;  /* 0x000000003b0972ca */ /* 0x000fdc00000e0000 */
[----:B------:R-:W2:Y:S01]  /*0d10*/  LDCU UR9, c[0x0][UR9+0x2b0] ;  /* 0x00005600090977ac */ /* 0x000ea20008000800 */
[----:B------:R-:W-:Y:S01]  /*0d20*/  NOP ;  /* 0x0000000000007918 */ /* 0x000fe20000000000 */
[----:B------:R-:W-:-:S05]  /*0d30*/  CS2R.32 R59, SR_CgaSize ;  /* 0x00000000003b7805 */ /* 0x000fca0000008a00 */
[----:B------:R-:W-:-:S05]  /*0d40*/  IMAD R59, R59, -0xa0, RZ ;  /* 0xffffff603b3b7824 */ /* 0x000fca00078e02ff */
[----:B------:R-:W-:-:S14]  /*0d50*/  R2UR UR7, R59 ;  /* 0x000000003b0772ca */ /* 0x000fdc00000e0000 */
[----:B------:R-:W3:Y:S01]  /*0d60*/  LDCU UR7, c[0x0][UR7+0x2b4] ;  /* 0x00005680070777ac */ /* 0x000ee20008000800 */
[----:B------:R-:W4:Y:S08]  /*0d70*/  S2UR UR4, SR_CTAID.Y ;  /* 0x00000000000479c3 */ /* 0x000f300000002600 */
[----:B------:R-:W3:Y:S01]  /*0d80*/  LDC R10, c[0x0][0xb24] ;  /* 0x0002c900ff0a7b82 */ /* 0x000ee20000000800 */
[----:B-1----:R-:W-:-:S02]  /*0d90*/  I2FP.F32.U32 R59, UR5 ;  /* 0x00000005003b7c45 */ /* 0x002fc40008201000 */
[----:B------:R-:W-:-:S05]  /*0da0*/  CS2R.32 R3, SR_CgaSize ;  /* 0x0000000000037805 */ /* 0x000fca0000008a00 */
[----:B------:R-:W-:-:S06]  /*0db0*/  IMAD R3, R3, -0xa0, RZ ;  /* 0xffffff6003037824 */ /* 0x000fcc00078e02ff */
[----:B------:R-:W1:Y:S01]  /*0dc0*/  LDC R3, c[0x0][R3+0x2a0] ;  /* 0x0000a80003037b82 */ /* 0x000e620000000800 */
[----:B------:R-:W-:Y:S01]  /*0dd0*/  MOV R21, UR5 ;  /* 0x0000000500157c02 */ /* 0x000fe20008000f00 */
[----:B--2---:R-:W-:Y:S01]  /*0de0*/  FMUL R59, R59, UR9 ;  /* 0x000000093b3b7c20 */ /* 0x004fe20008400000 */
[----:B----4-:R-:W-:Y:S02]  /*0df0*/  I2FP.F32.U32 R58, UR4 ;  /* 0x00000004003a7c45 */ /* 0x010fe40008201000 */
[----:B------:R-:W-:-:S05]  /*0e00*/  CS2R.32 R2, SR_CgaSize ;  /* 0x0000000000027805 */ /* 0x000fca0000008a00 */
[----:B------:R-:W-:-:S06]  /*0e10*/  IMAD R2, R2, -0xa0, RZ ;  /* 0xffffff6002027824 */ /* 0x000fcc00078e02ff */
[----:B------:R-:W2:Y:S01]  /*0e20*/  LDC R2, c[0x0][R2+0x2a4] ;  /* 0x0000a90002027b82 */ /* 0x000ea20000000800 */
[----:B------:R-:W-:Y:S01]  /*0e30*/  MOV R20, UR4 ;  /* 0x0000000400147c02 */ /* 0x000fe20008000f00 */
[----:B------:R-:W4:Y:S01]  /*0e40*/  F2I.U32.TRUNC.NTZ R59, R59 ;  /* 0x0000003b003b7305 */ /* 0x000f22000020f000 */
[----:B---3--:R-:W-:-:S05]  /*0e50*/  FMUL R58, R58, UR7 ;  /* 0x000000073a3a7c20 */ /* 0x008fca0008400000 */
[----:B------:R-:W-:Y:S01]  /*0e60*/  BAR.SYNC.DEFER_BLOCKING 0x0 ;  /* 0x0000000000007b1d */ /* 0x000fe20000010000 */
[----:B------:R-:W-:-:S05]  /*0e70*/  ISETP.GE.AND P0, PT, R10, 0x1, PT ;  /* 0x000000010a00780c */ /* 0x000fca0003f06270 */
[----:B------:R-:W3:Y:S02]  /*0e80*/  F2I.U32.TRUNC.NTZ R58, R58 ;  /* 0x0000003a003a7305 */ /* 0x000ee4000020f000 */
[----:B------:R-:W2:Y:S01]  /*0e90*/  S2UR UR36, SR_CTAID.Z ;  /* 0x00000000002479c3 */ /* 0x000ea20000002700 */
[----:B----4-:R-:W-:-:S05]  /*0ea0*/  IADD3 R59, PT, PT, -R59, RZ, RZ ;  /* 0x000000ff3b3b7210 */ /* 0x010fca0007ffe1ff */
[----:B-1----:R-:W-:Y:S01]  /*0eb0*/  IMAD R59, R3, R59, UR5 ;  /* 0x00000005033b7e24 */ /* 0x002fe2000f8e023b */
[----:B---3--:R-:W-:-:S05]  /*0ec0*/  IADD3 R58, PT, PT, -R58, RZ, RZ ;  /* 0x000000ff3a3a7210 */ /* 0x008fca0007ffe1ff */
[----:B--2---:R-:W-:Y:S01]  /*0ed0*/  IMAD R58, R2, R58, UR4 ;  /* 0x00000004023a7e24 */ /* 0x004fe2000f8e023a */
[----:B------:R-:W-:Y:S06]  /*0ee0*/  @!P0 BRA `(.L_x_15) ;  /* 0x0000000000b88947 */ /* 0x000fec0003800000 */
[----:B------:R-:W1:Y:S01]  /*0ef0*/  LDC.64 R4, c[0x0][0xb18] ;  /* 0x0002c600ff047b82 */ /* 0x000e620000000a00 */
[----:B------:R-:W-:-:S07]  /*0f00*/  ISETP.NE.AND P0, PT, R10, 0x1, PT ;  /* 0x000000010a00780c */ /* 0x000fce0003f05270 */
[----:B------:R-:W2:Y:S08]  /*0f10*/  LDC R9, c[0x0][0xb0c] ;  /* 0x0002c300ff097b82 */ /* 0x000eb00000000800 */
[----:B------:R-:W3:Y:S08]  /*0f20*/  LDC R12, c[0x0][0x370] ;  /* 0x0000dc00ff0c7b82 */ /* 0x000ef00000000800 */
[----:B------:R-:W4:Y:S01]  /*0f30*/  LDC R11, c[0x0][0x374] ;  /* 0x0000dd00ff0b7b82 */ /* 0x000f220000000800 */
[----:B-1----:R-:W-:-:S07]  /*0f40*/  ISETP.NE.AND P1, PT, R4, 0x1, PT ;  /* 0x000000010400780c */ /* 0x002fce0003f25270 */
[----:B------:R-:W3:Y:S01]  /*0f50*/  LDC.64 R6, c[0x0][0xb10] ;  /* 0x0002c400ff067b82 */ /* 0x000ee20000000a00 */
[----:B--2---:R-:W-:-:S07]  /*0f60*/  ISETP.NE.AND P2, PT, R9, 0x1, PT ;  /* 0x000000010900780c */ /* 0x004fce0003f45270 */
[----:B------:R-:W1:Y:S08]  /*0f70*/  LDC R8, c[0x0][0xb20] ;  /* 0x0002c800ff087b82 */ /* 0x000e700000000800 */
[----:B------:R-:W2:Y:S01]  /*0f80*/  LDC.64 R2, c[0x0][0xb28] ;  /* 0x0002ca00ff027b82 */ /* 0x000ea20000000a00 */
[----:B----4-:R-:W-:-:S04]  /*0f90*/  IMAD.HI.U32 R13, R11, R5, RZ ;  /* 0x000000050b0d7227 */ /* 0x010fc800078e00ff */
[----:B------:R-:W-:-:S04]  /*0fa0*/  IMAD.HI.U32 R5, R20, R5, RZ ;  /* 0x0000000514057227 */ /* 0x000fc800078e00ff */
[----:B---3--:R-:W-:-:S05]  /*0fb0*/  IMAD.HI.U32 R14, R12, R6, RZ ;  /* 0x000000060c0e7227 */ /* 0x008fca00078e00ff */
[-C--:B------:R-:W-:Y:S01]  /*0fc0*/  @P2 SHF.R.U32.HI R12, RZ, R7.reuse, R14 ;  /* 0x00000007ff0c2219 */ /* 0x080fe2000001160e */
[----:B------:R-:W-:Y:S01]  /*0fd0*/  IMAD.HI.U32 R14, R21, R6, RZ ;  /* 0x00000006150e7227 */ /* 0x000fe200078e00ff */
[-C--:B-1----:R-:W-:Y:S02]  /*0fe0*/  @P1 SHF.R.U32.HI R11, RZ, R8.reuse, R13 ;  /* 0x00000008ff0b1219 */ /* 0x082fe4000001160d */
[----:B------:R-:W-:Y:S02]  /*0ff0*/  SHF.R.U32.HI R5, RZ, R8, R5 ;  /* 0x00000008ff057219 */ /* 0x000fe40000011605 */
[----:B------:R-:W-:Y:S02]  /*1000*/  SHF.R.U32.HI R14, RZ, R7, R14 ;  /* 0x00000007ff0e7219 */ /* 0x000fe4000001160e */
[----:B------:R-:W-:Y:S01]  /*1010*/  SEL R5, R20, R5, !P1 ;  /* 0x0000000514057207 */ /* 0x000fe20004800000 */
[----:B--2---:R-:W-:Y:S01]  /*1020*/  IMAD.HI.U32 R13, R11, R2, RZ ;  /* 0x000000020b0d7227 */ /* 0x004fe200078e00ff */
[----:B------:R-:W-:-:S03]  /*1030*/  SEL R14, R21, R14, !P2 ;  /* 0x0000000e150e7207 */ /* 0x000fc60005000000 */
[----:B------:R-:W-:Y:S01]  /*1040*/  IMAD.HI.U32 R6, R12, R2, RZ ;  /* 0x000000020c067227 */ /* 0x000fe200078e00ff */
[----:B------:R-:W-:-:S04]  /*1050*/  @P0 SHF.R.U32.HI R11, RZ, R3, R13 ;  /* 0x00000003ff0b0219 */ /* 0x000fc8000001160d */
[----:B------:R-:W-:Y:S01]  /*1060*/  @P0 SHF.R.U32.HI R12, RZ, R3, R6 ;  /* 0x00000003ff0c0219 */ /* 0x000fe20000011606 */
[----:B------:R-:W-:-:S04]  /*1070*/  IMAD R11, R11, R10, RZ ;  /* 0x0000000a0b0b7224 */ /* 0x000fc800078e02ff */
[----:B------:R-:W-:Y:S01]  /*1080*/  IMAD R6, R12, R10, RZ ;  /* 0x0000000a0c067224 */ /* 0x000fe200078e02ff */
[----:B------:R-:W-:-:S04]  /*1090*/  ISETP.GE.AND P1, PT, R5, R11, PT ;  /* 0x0000000b0500720c */ /* 0x000fc80003f26270 */
[----:B------:R-:W-:Y:S01]  /*10a0*/  ISETP.GE.OR P1, PT, R14, R6, P1 ;  /* 0x000000060e00720c */ /* 0x000fe20000f26670 */
[----:B------:R-:W-:-:S05]  /*10b0*/  IMAD.HI.U32 R6, R5, R2, RZ ;  /* 0x0000000205067227 */ /* 0x000fca00078e00ff */
[----:B------:R-:W-:-:S04]  /*10c0*/  SHF.R.U32.HI R6, RZ, R3, R6 ;  /* 0x00000003ff067219 */ /* 0x000fc80000011606 */
[----:B------:R-:W-:-:S03]  /*10d0*/  SEL R6, R5, R6, !P0 ;  /* 0x0000000605067207 */ /* 0x000fc60004000000 */
[----:B------:R-:W-:Y:S01]  /*10e0*/  @!P1 IMAD.HI.U32 R7, R14, R2, RZ ;  /* 0x000000020e079227 */ /* 0x000fe200078e00ff */
[----:B------:R-:W-:-:S04]  /*10f0*/  IADD3 R2, PT, PT, -R6, RZ, RZ ;  /* 0x000000ff06027210 */ /* 0x000fc80007ffe1ff */
[----:B------:R-:W-:Y:S01]  /*1100*/  @!P1 SHF.R.U32.HI R3, RZ, R3, R7 ;  /* 0x00000003ff039219 */ /* 0x000fe20000011607 */
[----:B------:R-:W-:Y:S01]  /*1110*/  IMAD R2, R10, R2, R5 ;  /* 0x000000020a027224 */ /* 0x000fe200078e0205 */
[----:B------:R-:W-:Y:S02]  /*1120*/  IADD3 R7, PT, PT, -R5, RZ, RZ ;  /* 0x000000ff05077210 */ /* 0x000fe40007ffe1ff */
[----:B------:R-:W-:-:S03]  /*1130*/  @!P1 SEL R3, R14, R3, !P0 ;  /* 0x000000030e039207 */ /* 0x000fc60004000000 */
[----:B------:R-:W-:Y:S02]  /*1140*/  IMAD R7, R4, R7, R20 ;  /* 0x0000000704077224 */ /* 0x000fe400078e0214 */
[--C-:B------:R-:W-:Y:S02]  /*1150*/  @!P1 IMAD.IADD R6, R6, 0x1, -R3.reuse ;  /* 0x0000000106069824 */ /* 0x100fe400078e0a03 */
[----:B------:R-:W-:Y:S01]  /*1160*/  @!P1 IMAD R3, R2, R12, R3 ;  /* 0x0000000c02039224 */ /* 0x000fe200078e0203 */
[----:B------:R-:W-:Y:S01]  /*1170*/  IADD3 R2, PT, PT, -R14, RZ, RZ ;  /* 0x000000ff0e027210 */ /* 0x000fe20007ffe1ff */
[----:B------:R-:W-:Y:S02]  /*1180*/  @!P1 IMAD R5, R6, R10, R14 ;  /* 0x0000000a06059224 */ /* 0x000fe400078e020e */
[----:B------:R-:W-:Y:S02]  /*1190*/  @!P1 IMAD.MOV.U32 R14, RZ, RZ, R3 ;  /* 0x000000ffff0e9224 */ /* 0x000fe400078e0003 */
[----:B------:R-:W-:-:S02]  /*11a0*/  IMAD R2, R9, R2, R21 ;  /* 0x0000000209027224 */ /* 0x000fc400078e0215 */
[----:B------:R-:W-:Y:S02]  /*11b0*/  IMAD R20, R5, R4, R7 ;  /* 0x0000000405147224 */ /* 0x000fe400078e0207 */
[----:B------:R-:W-:Y:S02]  /*11c0*/  IMAD R21, R14, R9, R2 ;  /* 0x000000090e157224 */ /* 0x000fe400078e0202 */
.L_x_15:
[----:B------:R-:W1:Y:S01]  /*11d0*/  LDCU UR4, c[0x0][0xb30] ;  /* 0x00016600ff0477ac */ /* 0x000e620008000800 */
[----:B------:R-:W2:Y:S08]  /*11e0*/  S2UR UR37, SR_CgaCtaId ;  /* 0x00000000002579c3 */ /* 0x000eb00000008800 */
[----:B------:R-:W3:Y:S01]  /*11f0*/  LDC R26, c[0x0][0xb24] ;  /* 0x0002c900ff1a7b82 */ /* 0x000ee20000000800 */
[----:B-1----:R-:W-:-:S09]  /*1200*/  UISETP.NE.AND UP1, UPT, UR4, 0x1, UPT ;  /* 0x000000010400788c */ /* 0x002fd2000bf25270 */
[----:B--2---:R-:W-:Y:S05]  /*1210*/  BRA.U UP1, `(.L_x_16) ;  /* 0x0000000101407547 */ /* 0x004fea000b800000 */
[----:B------:R-:W1:Y:S08]  /*1220*/  LDC.64 R4, c[0x0][0xb10] ;  /* 0x0002c400ff047b82 */ /* 0x000e700000000a00 */
[----:B------:R-:W2:Y:S08]  /*1230*/  LDC.64 R2, c[0x0][0xb18] ;  /* 0x0002c600ff027b82 */ /* 0x000eb00000000a00 */
[----:B------:R-:W4:Y:S08]  /*1240*/  LDC R6, c[0x0][0xb20] ;  /* 0x0002c800ff067b82 */ /* 0x000f300000000800 */
[----:B------:R-:W3:Y:S01]  /*1250*/  LDC R7, c[0x0][0xb0c] ;  /* 0x0002c300ff077b82 */ /* 0x000ee20000000800 */
[----:B-1----:R-:W-:-:S05]  /*1260*/  IMAD.HI.U32 R4, R21, R4, RZ ;  /* 0x0000000415047227 */ /* 0x002fca00078e00ff */
[----:B------:R-:W-:Y:S01]  /*1270*/  SHF.R.U32.HI R4, RZ, R5, R4 ;  /* 0x00000005ff047219 */ /* 0x000fe20000011604 */
[----:B--2---:R-:W-:Y:S01]  /*1280*/  IMAD.HI.U32 R3, R20, R3, RZ ;  /* 0x0000000314037227 */ /* 0x004fe200078e00ff */
[----:B------:R-:W-:-:S04]  /*1290*/  ISETP.NE.AND P0, PT, R2, 0x1, PT ;  /* 0x000000010200780c */ /* 0x000fc80003f05270 */
[----:B----4-:R-:W-:-:S04]  /*12a0*/  SHF.R.U32.HI R3, RZ, R6, R3 ;  /* 0x00000006ff037219 */ /* 0x010fc80000011603 */
[----:B------:R-:W-:Y:S02]  /*12b0*/  SEL R3, R20, R3, !P0 ;  /* 0x0000000314037207 */ /* 0x000fe40004000000 */
[----:B---3--:R-:W-:-:S04]  /*12c0*/  ISETP.NE.AND P1, PT, R7, 0x1, PT ;  /* 0x000000010700780c */ /* 0x008fc80003f25270 */
[----:B------:R-:W-:-:S05]  /*12d0*/  SEL R4, R21, R4, !P1 ;  /* 0x0000000415047207 */ /* 0x000fca0004800000 */
[----:B------:R-:W-:Y:S02]  /*12e0*/  IMAD.IADD R5, R3, 0x1, -R4 ;  /* 0x0000000103057824 */ /* 0x000fe400078e0a04 */
[----:B------:R-:W-:Y:S02]  /*12f0*/  IMAD.IADD R3, R4, 0x1, -R3 ;  /* 0x0000000104037824 */ /* 0x000fe400078e0a03 */
[----:B------:R-:W-:Y:S02]  /*1300*/  IMAD R21, R5, R7, R21 ;  /* 0x0000000705157224 */ /* 0x000fe400078e0215 */
[----:B------:R-:W-:-:S07]  /*1310*/  IMAD R20, R3, R2, R20 ;  /* 0x0000000203147224 */ /* 0x000fce00078e0214 */
.L_x_16:
[----:B------:R-:W-:Y:S01]  /*1320*/  BAR.SYNC.DEFER_BLOCKING 0x0 ;  /* 0x0000000000007b1d */ /* 0x000fe20000010000 */
[----:B------:R-:W-:Y:S01]  /*1330*/  UISETP.NE.AND UP1, UPT, UR8, 0x2, UPT ;  /* 0x000000020800788c */ /* 0x000fe2000bf25270 */
[----:B------:R-:W-:Y:S02]  /*1340*/  ISETP.NE.OR P5, PT, R0, 0x2, !P5 ;  /* 0x000000020000780c */ /* 0x000fe40006fa5670 */
[----:B------:R-:W-:-:S06]  /*1350*/  LOP3.LUT R2, R70, 0x1f, RZ, 0xc0, !PT ;  /* 0x0000001f46027812 */ /* 0x000fcc00078ec0ff */
[----:B------:R-:W-:Y:S05]  /*1360*/  BRA.U UP1, `(.L_x_17) ;  /* 0x0000001101307547 */ /* 0x000fea000b800000 */
[----:B------:R-:W1:Y:S01]  /*1370*/  LDCU UR13, c[0x0][0x38c] ;  /* 0x00007180ff0d77ac */ /* 0x000e620008000800 */
[----:B------:R-:W2:Y:S01]  /*1380*/  LDC R8, c[0x0][0x370] ;  /* 0x0000dc00ff087b82 */ /* 0x000ea20000000800 */
[----:B------:R-:W-:Y:S01]  /*1390*/  PLOP3.LUT P1, PT, PT, PT, UP2, 0x80, 0x8 ;  /* 0x000000000008781c */ /* 0x000fe20003f2f028 */
[----:B------:R-:W-:Y:S01]  /*13a0*/  IMAD.MOV.U32 R15, RZ, RZ, 0x1 ;  /* 0x00000001ff0f7424 */ /* 0x000fe200078e00ff */
[----:B------:R-:W-:Y:S01]  /*13b0*/  ISETP.EQ.OR P4, PT, R2, RZ, P5 ;  /* 0x000000ff0200720c */ /* 0x000fe20002f82670 */
[----:B------:R-:W-:Y:S01]  /*13c0*/  IMAD.MOV.U32 R14, RZ, RZ, RZ ;  /* 0x000000ffff0e7224 */ /* 0x000fe200078e00ff */
[----:B------:R-:W-:Y:S02]  /*13d0*/  PLOP3.LUT P1, PT, P1, PT, PT, 0x8, 0x80 ;  /* 0x000000000080781c */ /* 0x000fe40000f2e170 */
[----:B------:R-:W-:Y:S01]  /*13e0*/  CS2R R12, SRZ ;  /* 0x00000000000c7805 */ /* 0x000fe2000001ff00 */
[----:B------:R-:W-:Y:S01]  /*13f0*/  IMAD.MOV.U32 R11, RZ, RZ, 0x1 ;  /* 0x00000001ff0b7424 */ /* 0x000fe200078e00ff */
[----:B------:R-:W4:Y:S01]  /*1400*/  LDC R0, c[0x0][0x374] ;  /* 0x0000dd00ff007b82 */ /* 0x000f220000000800 */
[----:B------:R-:W2:Y:S01]  /*1410*/  LDCU.64 UR22, c[0x0][0x348] ;  /* 0x00006900ff1677ac */ /* 0x000ea20008000a00 */
[----:B------:R-:W-:Y:S01]  /*1420*/  UMOV UR6, URZ ;  /* 0x000000ff00067c82 */ /* 0x000fe20008000000 */
[----:B-1----:R-:W-:-:S04]  /*1430*/  UIADD3 UR5, UPT, UPT, UR13, 0x3f, URZ ;  /* 0x0000003f0d057890 */ /* 0x002fc8000fffe0ff */
[----:B------:R-:W-:-:S04]  /*1440*/  USHF.R.S32.HI UR4, URZ, 0x1f, UR5 ;  /* 0x0000001fff047899 */ /* 0x000fc80008011405 */
[----:B------:R-:W-:-:S04]  /*1450*/  ULEA.HI UR4, UR4, UR5, URZ, 0x6 ;  /* 0x0000000504047291 */ /* 0x000fc8000f8f30ff */
[----:B------:R-:W-:Y:S02]  /*1460*/  USHF.R.S32.HI UR15, URZ, 0x6, UR4 ;  /* 0x00000006ff0f7899 */ /* 0x000fe40008011404 */
[----:B------:R-:W-:Y:S02]  /*1470*/  UIADD3 UR4, UPT, UPT, UR13, -0x1, URZ ;  /* 0xffffffff0d047890 */ /* 0x000fe4000fffe0ff */
[----:B------:R-:W-:Y:S02]  /*1480*/  UISETP.LT.U32.AND UP0, UPT, UR15, 0x3, UPT ;  /* 0x000000030f00788c */ /* 0x000fe4000bf01070 */
[----:B------:R-:W-:Y:S02]  /*1490*/  UISETP.GE.U32.AND UP1, UPT, UR4, -0x7f, UPT ;  /* 0xffffff810400788c */ /* 0x000fe4000bf26070 */
[----:B------:R-:W-:Y:S02]  /*14a0*/  USEL UR14, UR15, 0x3, UP0 ;  /* 0x000000030f0e7887 */ /* 0x000fe40008000000 */
[----:B------:R-:W-:-:S02]  /*14b0*/  UIADD3 UR13, UPT, UPT, UR13, 0x7e, URZ ;  /* 0x0000007e0d0d7890 */ /* 0x000fc4000fffe0ff */
[----:B------:R-:W-:Y:S02]  /*14c0*/  UIADD3 UR5, UPT, UPT, UR14, -0x1, URZ ;  /* 0xffffffff0e057890 */ /* 0x000fe4000fffe0ff */
[----:B------:R-:W-:-:S03]  /*14d0*/  UIADD3 UR7, UPT, UPT, UR15, -UR14, URZ ;  /* 0x8000000e0f077290 */ /* 0x000fc6000fffe0ff */
[----:B------:R-:W-:-:S04]  /*14e0*/  @UP1 UIADD3 UR5, UPT, UPT, UR14, URZ, URZ ;  /* 0x000000ff0e051290 */ /* 0x000fc8000fffe0ff */
[----:B--2---:R-:W-:-:S12]  /*14f0*/  UIADD3 UR5, UPT, UPT, UR5, 0x1, URZ ;  /* 0x0000000105057890 */ /* 0x004fd8000fffe0ff */
.L_x_35:
[----:B------:R-:W-:Y:S01]  /*1500*/  UISETP.NE.AND UP0, UPT, UR37, URZ, UPT ;  /* 0x000000ff2500728c */ /* 0x000fe2000bf05270 */
[----:B------:R-:W1:Y:S08]  /*1510*/  S2UR UR37, SR_CgaCtaId ;  /* 0x00000000002579c3 */ /* 0x000e700000008800 */
[----:B------:R-:W-:Y:S05]  /*1520*/  BRA.U UP0, `(.L_x_18) ;  /* 0x0000000100347547 */ /* 0x000fea000b800000 */
[----:B------:R-:W2:Y:S01]  /*1530*/  S2R R2, SR_CgaCtaId ;  /* 0x0000000000027919 */ /* 0x000ea20000008800 */
[----:B------:R-:W-:-:S04]  /*1540*/  MOV R3, 0x400 ;  /* 0x0000040000037802 */ /* 0x000fc80000000f00 */
[----:B--2---:R-:W-:Y:S02]  /*1550*/  LEA R2, R2, R3, 0x18 ;  /* 0x0000000302027211 */ /* 0x004fe400078ec0ff */
[----:B------:R-:W-:-:S03]  /*1560*/  SHF.L.U32 R3, R11, 0x1f, RZ ;  /* 0x0000001f0b037819 */ /* 0x000fc600000006ff */
[----:B------:R-:W-:-:S04]  /*1570*/  IMAD R2, R12, 0x8, R2 ;  /* 0x000000080c027824 */ /* 0x000fc800078e0202 */
[----:B------:R-:W2:Y:S02]  /*1580*/  SYNCS.PHASECHK.TRANS64.TRYWAIT P0, [R2+URZ+0xe0], R3 ;  /* 0x0000e003020075a7 */ /* 0x000ea400080011ff */
[----:B--2---:R-:W-:Y:S05]  /*1590*/  @!P0 BRA `(.L_x_19) ;  /* 0x0000005400c48947 */ /* 0x004fea0003800000 */
.L_x_114:
[----:B------:R-:W-:Y:S01]  /*15a0*/  VIADD R12, R12, 0x1 ;  /* 0x000000010c0c7836 */ /* 0x000fe20000000000 */
[----:B------:R2:W-:Y:S04]  /*15b0*/  SYNCS.ARRIVE.TRANS64.A1T0 RZ, [R2+URZ+0xd0], RZ ;  /* 0x0000d0ff02ff79a7 */ /* 0x0005e800081000ff */
[----:B------:R-:W-:-:S04]  /*15c0*/  ISETP.NE.AND P0, PT, R12, 0x2, PT ;  /* 0x000000020c00780c */ /* 0x000fc80003f05270 */
[----:B------:R-:W-:Y:S02]  /*15d0*/  SEL R12, R12, RZ, P0 ;  /* 0x000000ff0c0c7207 */ /* 0x000fe40000000000 */
[----:B--2---:R-:W-:-:S04]  /*15e0*/  SEL R2, RZ, 0x1, P0 ;  /* 0x00000001ff027807 */ /* 0x004fc80000000000 */
[----:B------:R-:W-:-:S07]  /*15f0*/  LOP3.LUT R11, R11, R2, RZ, 0x3c, !PT ;  /* 0x000000020b0b7212 */ /* 0x000fce00078e3cff */
.L_x_18:
[----:B------:R-:W-:Y:S01]  /*1600*/  UMOV UR4, 0x400 ;  /* 0x0000040000047882 */ /* 0x000fe20000000000 */
[----:B------:R-:W-:Y:S01]  /*1610*/  SHF.L.U32 R2, R15, 0x1f, RZ ;  /* 0x0000001f0f027819 */ /* 0x000fe200000006ff */
[----:B-1----:R-:W-:Y:S01]  /*1620*/  ULEA UR4, UR37, UR4, 0x18 ;  /* 0x0000000425047291 */ /* 0x002fe2000f8ec0ff */
[----:B------:R-:W-:Y:S01]  /*1630*/  R2UR UR35, R21 ;  /* 0x00000000152372ca */ /* 0x000fe200000e0000 */
[----:B------:R-:W-:Y:S01]  /*1640*/  UISETP.GE.U32.AND UP0, UPT, UR13, 0x7f, UPT ;  /* 0x0000007f0d00788c */ /* 0x000fe2000bf06070 */
[----:B------:R-:W-:Y:S01]  /*1650*/  R2UR UR11, R20 ;  /* 0x00000000140b72ca */ /* 0x000fe200000e0000 */
[----:B------:R-:W-:Y:S01]  /*1660*/  ULEA UR8, UR6, UR4, 0x3 ;  /* 0x0000000406087291 */ /* 0x000fe2000f8e18ff */
[----:B------:R-:W-:-:S08]  /*1670*/  UMOV UR24, URZ ;  /* 0x000000ff00187c82 */ /* 0x000fd00008000000 */
[----:B------:R1:W2:Y:S01]  /*1680*/  SYNCS.PHASECHK.TRANS64.TRYWAIT P0, [UR8+0x18], R2 ;  /* 0x00001802ff0075a7 */ /* 0x0002a20008001108 */
[----:B------:R-:W-:Y:S02]  /*1690*/  USHF.L.U32 UR35, UR35, 0x6, URZ ;  /* 0x0000000623237899 */ /* 0x000fe400080006ff */
[----:B------:R-:W-:Y:S01]  /*16a0*/  USHF.L.U32 UR11, UR11, 0x6, URZ ;  /* 0x000000060b0b7899 */ /* 0x000fe200080006ff */
[----:B------:R-:W-:Y:S11]  /*16b0*/  BRA.U !UP0, `(.L_x_20) ;  /* 0x0000000108a47547 */ /* 0x000ff6000b800000 */
[----:B------:R-:W-:Y:S01]  /*16c0*/  UMOV UR16, URZ ;  /* 0x000000ff00107c82 */ /* 0x000fe20008000000 */
[----:B------:R-:W-:-:S05]  /*16d0*/  UMOV UR17, UR6 ;  /* 0x0000000600117c82 */ /* 0x000fca0008000000 */
.L_x_25:
[----:B-1----:R-:W-:Y:S01]  /*16e0*/  ULEA UR33, UR17, UR4, 0x3 ;  /* 0x0000000411217291 */ /* 0x002fe2000f8e18ff */
[----:B--2---:R-:W-:Y:S01]  /*16f0*/  @!P5 MOV R3, 0x4000 ;  /* 0x000040000003d802 */ /* 0x004fe20000000f00 */
[----:B--2---:R-:W-:Y:S10]  /*1700*/  @P0 BRA `(.L_x_21) ;  /* 0x00000000000c0947 */ /* 0x004ff40003800000 */
[----:B------:R-:W-:-:S04]  /*1710*/  SHF.L.U32 R4, R15, 0x1f, RZ ;  /* 0x0000001f0f047819 */ /* 0x000fc800000006ff */
[----:B------:R-:W2:Y:S02]  /*1720*/  SYNCS.PHASECHK.TRANS64.TRYWAIT P0, [UR33+0x18], R4 ;  /* 0x00001804ff0075a7 */ /* 0x000ea40008001121 */
[----:B--2---:R-:W-:Y:S05]  /*1730*/  @!P0 BRA `(.L_x_22) ;  /* 0x0000005400708947 */ /* 0x004fea0003800000 */
.L_x_21:
[----:B------:R2:W-:Y:S01]  /*1740*/  @!P5 SYNCS.ARRIVE.TRANS64 RZ, [UR33], R3 ;  /* 0x00000003ffffd9a7 */ /* 0x0005e20008000021 */
[----:B------:R-:W-:Y:S04]  /*1750*/  BSSY.RECONVERGENT B0, `(.L_x_23) ;  /* 0x0000003000007945 */ /* 0x000fe80003800200 */
[----:B------:R-:W-:Y:S05]  /*1760*/  @P4 BRA `(.L_x_24) ;  /* 0x0000000000044947 */ /* 0x000fea0003800000 */
[----:B------:R-:W-:Y:S05]  /*1770*/  BPT.TRAP 0x1 ;  /* 0x000000040000795c */ /* 0x000fea0000300000 */
.L_x_24:
[----:B------:R-:W-:Y:S05]  /*1780*/  BSYNC.RECONVERGENT B0 ;  /* 0x0000000000007941 */ /* 0x000fea0003800200 */
.L_x_23:
[----:B------:R-:W-:Y:S02]  /*1790*/  UIADD3 UR6, UPT, UPT, UR17, 0x1, URZ ;  /* 0x0000000111067890 */ /* 0x000fe4000fffe0ff */
[----:B------:R-:W-:Y:S02]  /*17a0*/  UIADD3 UR26, UP1, UPT, UR22, 0x80, URZ ;  /* 0x00000080161a7890 */ /* 0x000fe4000ff3e0ff */
[----:B------:R-:W-:Y:S02]  /*17b0*/  UISETP.NE.AND UP0, UPT, UR6, 0x3, UPT ;  /* 0x000000030600788c */ /* 0x000fe4000bf05270 */
[----:B------:R-:W-:Y:S02]  /*17c0*/  USHF.L.U32 UR34, UR16, 0x6, URZ ;  /* 0x0000000610227899 */ /* 0x000fe400080006ff */
[----:B------:R-:W-:Y:S02]  /*17d0*/  USEL UR9, URZ, 0x1, UP0 ;  /* 0x00000001ff097887 */ /* 0x000fe40008000000 */
[----:B------:R-:W-:-:S02]  /*17e0*/  USEL UR6, UR6, URZ, UP0 ;  /* 0x000000ff06067287 */ /* 0x000fc40008000000 */
[----:B------:R-:W-:Y:S02]  /*17f0*/  UIADD3 UR20, UP0, UPT, UR22, 0x180, URZ ;  /* 0x0000018016147890 */ /* 0x000fe4000ff1e0ff */
[----:B------:R-:W-:Y:S01]  /*1800*/  ULEA UR8, UR6, UR4, 0x3 ;  /* 0x0000000406087291 */ /* 0x000fe2000f8e18ff */
[----:B------:R-:W-:Y:S01]  /*1810*/  LOP3.LUT R15, R15, UR9, RZ, 0x3c, !PT ;  /* 0x000000090f0f7c12 */ /* 0x000fe2000f8e3cff */
[----:B------:R-:W-:Y:S02]  /*1820*/  UIADD3.X UR27, UPT, UPT, URZ, UR23, URZ, UP1, !UPT ;  /* 0x00000017ff1b7290 */ /* 0x000fe40008ffe4ff */
[----:B------:R-:W-:Y:S01]  /*1830*/  UIADD3.X UR21, UPT, UPT, URZ, UR23, URZ, UP0, !UPT ;  /* 0x00000017ff157290 */ /* 0x000fe200087fe4ff */
[----:B-1----:R-:W-:Y:S01]  /*1840*/  SHF.L.U32 R2, R15, 0x1f, RZ ;  /* 0x0000001f0f027819 */ /* 0x002fe200000006ff */
[----:B------:R-:W-:Y:S01]  /*1850*/  UMOV UR18, 0x0 ;  /* 0x0000000000127882 */ /* 0x000fe20000000000 */
[----:B------:R-:W-:Y:S01]  /*1860*/  UMOV UR19, 0x10000000 ;  /* 0x1000000000137882 */ /* 0x000fe20000000000 */
[----:B------:R-:W-:Y:S01]  /*1870*/  UMOV UR12, UR36 ;  /* 0x00000024000c7c82 */ /* 0x000fe20008000000 */
[----:B------:R1:W1:Y:S01]  /*1880*/  SYNCS.PHASECHK.TRANS64.TRYWAIT P0, [UR8+0x18], R2 ;  /* 0x00001802ff0075a7 */ /* 0x0002620008001108 */
[----:B------:R-:W-:Y:S01]  /*1890*/  ULEA UR8, UR17, UR4, 0xd ;  /* 0x0000000411087291 */ /* 0x000fe2000f8e68ff */
[----:B------:R-:W-:Y:S01]  /*18a0*/  UMOV UR9, UR33 ;  /* 0x0000002100097c82 */ /* 0x000fe20008000000 */
[----:B------:R-:W-:-:S02]  /*18b0*/  UMOV UR10, UR34 ;  /* 0x00000022000a7c82 */ /* 0x000fc40008000000 */
[----:B------:R-:W-:Y:S02]  /*18c0*/  UIADD3 UR32, UPT, UPT, UR8, 0x3400, URZ ;  /* 0x0000340008207890 */ /* 0x000fe4000fffe0ff */
[----:B------:R-:W-:Y:S02]  /*18d0*/  UIADD3 UR8, UPT, UPT, UR8, 0x9400, URZ ;  /* 0x0000940008087890 */ /* 0x000fe4000fffe0ff */
[----:B------:R-:W-:Y:S01]  /*18e0*/  UIADD3 UR16, UPT, UPT, UR16, 0x1, URZ ;  /* 0x0000000110107890 */ /* 0x000fe2000fffe0ff */
[----:B------:R-:W-:Y:S01]  /*18f0*/  UMOV UR24, UR5 ;  /* 0x0000000500187c82 */ /* 0x000fe20008000000 */
[----:B------:R-:W-:Y:S02]  /*1900*/  UMOV UR17, UR6 ;  /* 0x0000000600117c82 */ /* 0x000fe40008000000 */
[----:B------:R-:W-:Y:S01]  /*1910*/  UISETP.NE.AND UP0, UPT, UR16, UR5, UPT ;  /* 0x000000051000728c */ /* 0x000fe2000bf05270 */
[----:B------:R1:W-:Y:S02]  /*1920*/  UTMALDG.3D [UR32], [UR26], desc[UR18] ;  /* 0x000012201a0075b4 */ /* 0x0003e40008011000 */
[----:B------:R1:W-:Y:S06]  /*1930*/  UTMALDG.3D [UR8], [UR20], desc[UR18] ;  /* 0x00001208140075b4 */ /* 0x0003ec0008011000 */
[----:B------:R-:W-:Y:S05]  /*1940*/  BRA.U UP0, `(.L_x_25) ;  /* 0xfffffffd00647547 */ /* 0x000fea000b83ffff */
.L_x_20:
[----:B-1----:R-:W-:Y:S01]  /*1950*/  ULEA UR8, UR6, UR4, 0x3 ;  /* 0x0000000406087291 */ /* 0x002fe2000f8e18ff */
[----:B------:R-:W-:Y:S01]  /*1960*/  SHF.L.U32 R2, R15, 0x1f, RZ ;  /* 0x0000001f0f027819 */ /* 0x000fe200000006ff */
[----:B------:R-:W-:Y:S01]  /*1970*/  @!P1 SYNCS.ARRIVE.TRANS64.A1T0 RZ, [UR4+0x68], RZ ;  /* 0x000068ffffff99a7 */ /* 0x000fe20008100004 */
[----:B------:R-:W-:-:S06]  /*1980*/  UISETP.GT.AND UP0, UPT, UR15, UR14, UPT ;  /* 0x0000000e0f00728c */ /* 0x000fcc000bf04270 */
[----:B--2---:R1:W2:Y:S03]  /*1990*/  SYNCS.PHASECHK.TRANS64.TRYWAIT P0, [UR8+0x18], R2 ;  /* 0x00001802ff0075a7 */ /* 0x0042a60008001108 */
[----:B------:R-:W-:Y:S05]  /*19a0*/  BRA.U !UP0, `(.L_x_26) ;  /* 0x0000000108a87547 */ /* 0x000fea000b800000 */
[----:B------:R-:W-:Y:S01]  /*19b0*/  UIADD3 UR21, UPT, UPT, UR7, UR24, URZ ;  /* 0x0000001807157290 */ /* 0x000fe2000fffe0ff */
[----:B------:R-:W-:-:S11]  /*19c0*/  UMOV UR25, UR6 ;  /* 0x0000000600197c82 */ /* 0x000fd60008000000 */
.L_x_31:
[----:B-1----:R-:W-:Y:S01]  /*19d0*/  ULEA UR17, UR25, UR4, 0x3 ;  /* 0x0000000419117291 */ /* 0x002fe2000f8e18ff */
[----:B--2---:R-:W-:Y:S01]  /*19e0*/  @!P5 MOV R3, 0x4000 ;  /* 0x000040000003d802 */ /* 0x004fe20000000f00 */
[----:B--2---:R-:W-:Y:S10]  /*19f0*/  @P0 BRA `(.L_x_27) ;  /* 0x00000000000c0947 */ /* 0x004ff40003800000 */
[----:B------:R-:W-:-:S04]  /*1a00*/  SHF.L.U32 R4, R15, 0x1f, RZ ;  /* 0x0000001f0f047819 */ /* 0x000fc800000006ff */
[----:B------:R-:W2:Y:S02]  /*1a10*/  SYNCS.PHASECHK.TRANS64.TRYWAIT P0, [UR17+0x18], R4 ;  /* 0x00001804ff0075a7 */ /* 0x000ea40008001111 */
[----:B--2---:R-:W-:Y:S05]  /*1a20*/  @!P0 BRA `(.L_x_28) ;  /* 0x0000005000cc8947 */ /* 0x004fea0003800000 */
.L_x_27:
[----:B------:R2:W-:Y:S01]  /*1a30*/  @!P5 SYNCS.ARRIVE.TRANS64 RZ, [UR17], R3 ;  /* 0x00000003ffffd9a7 */ /* 0x0005e20008000011 */
[----:B------:R-:W-:Y:S04]  /*1a40*/  BSSY.RECONVERGENT B0, `(.L_x_29) ;  /* 0x0000003000007945 */ /* 0x000fe80003800200 */
[----:B------:R-:W-:Y:S05]  /*1a50*/  @P4 BRA `(.L_x_30) ;  /* 0x0000000000044947 */ /* 0x000fea0003800000 */
[----:B------:R-:W-:Y:S05]  /*1a60*/  BPT.TRAP 0x1 ;  /* 0x000000040000795c */ /* 0x000fea0000300000 */
.L_x_30:
[----:B------:R-:W-:Y:S05]  /*1a70*/  BSYNC.RECONVERGENT B0 ;  /* 0x0000000000007941 */ /* 0x000fea0003800200 */
.L_x_29:
        /* <DEDUP_REMOVED lines=20> */
[----:B------:R-:W-:Y:S01]  /*1bc0*/  UIADD3 UR8, UPT, UPT, UR8, 0x9400, URZ ;  /* 0x0000940008087890 */ /* 0x000fe2000fffe0ff */
[----:B------:R-:W-:Y:S01]  /*1bd0*/  UMOV UR9, UR17 ;  /* 0x0000001100097c82 */ /* 0x000fe20008000000 */
[----:B------:R-:W-:Y:S01]  /*1be0*/  UMOV UR10, UR18 ;  /* 0x00000012000a7c82 */ /* 0x000fe20008000000 */
[----:B------:R-:W-:Y:S01]  /*1bf0*/  UIADD3 UR24, UPT, UPT, UR24, 0x1, URZ ;  /* 0x0000000118187890 */ /* 0x000fe2000fffe0ff */
[----:B------:R-:W-:-:S03]  /*1c00*/  UMOV UR25, UR6 ;  /* 0x0000000600197c82 */ /* 0x000fc60008000000 */
[----:B------:R1:W-:Y:S01]  /*1c10*/  UTMALDG.3D [UR16], [UR30], desc[UR26] ;  /* 0x00001a101e0075b4 */ /* 0x0003e20008011000 */
[----:B------:R-:W-:Y:S01]  /*1c20*/  UISETP.NE.AND UP0, UPT, UR24, UR21, UPT ;  /* 0x000000151800728c */ /* 0x000fe2000bf05270 */
[----:B------:R1:W-:Y:S08]  /*1c30*/  UTMALDG.3D [UR8], [UR28], desc[UR26] ;  /* 0x00001a081c0075b4 */ /* 0x0003f00008011000 */
[----:B------:R-:W-:Y:S05]  /*1c40*/  BRA.U UP0, `(.L_x_31) ;  /* 0xfffffffd00607547 */ /* 0x000fea000b83ffff */
.L_x_26:
[C---:B-1----:R-:W-:Y:S01]  /*1c50*/  LEA R2, R14.reuse, UR4, 0x3 ;  /* 0x000000040e027c11 */ /* 0x042fe2000f8e18ff */
[----:B------:R-:W-:Y:S01]  /*1c60*/  NOP ;  /* 0x0000000000007918 */ /* 0x000fe20000000000 */
[----:B--2---:R-:W-:Y:S02]  /*1c70*/  SHF.L.U32 R3, R13, 0x1f, RZ ;  /* 0x0000001f0d037819 */ /* 0x004fe400000006ff */
[----:B------:R-:W-:Y:S02]  /*1c80*/  LEA R4, R14, UR4, 0x4 ;  /* 0x000000040e047c11 */ /* 0x000fe4000f8e20ff */
[----:B------:R-:W1:Y:S02]  /*1c90*/  SYNCS.PHASECHK.TRANS64.TRYWAIT P0, [R2+URZ+0x70], R3 ;  /* 0x00007003020075a7 */ /* 0x000e6400080011ff */
[----:B-1----:R-:W-:Y:S05]  /*1ca0*/  @!P0 BRA `(.L_x_32) ;  /* 0x0000005000448947 */ /* 0x002fea0003800000 */
.L_x_117:
[----:B------:R-:W2:Y:S01]  /*1cb0*/  LDS.128 R4, [R4+0x100] ;  /* 0x0001000004047984 */ /* 0x000ea20000000c00 */
[----:B---3--:R-:W-:Y:S01]  /*1cc0*/  ISETP.GE.AND P0, PT, R26, 0x1, PT ;  /* 0x000000011a00780c */ /* 0x008fe20003f06270 */
[----:B-1----:R-:W-:Y:S01]  /*1cd0*/  VIADD R2, R2, 0x80 ;  /* 0x0000008002027836 */ /* 0x002fe20000000000 */
[----:B------:R-:W-:Y:S01]  /*1ce0*/  @!PT LDS RZ, [RZ] ;  /* 0x00000000fffff984 */ /* 0x000fe20000000800 */
[----:B------:R-:W-:Y:S01]  /*1cf0*/  @!PT LDS RZ, [RZ] ;  /* 0x00000000fffff984 */ /* 0x000fe20000000800 */
[----:B------:R-:W-:Y:S01]  /*1d00*/  @!PT LDS RZ, [RZ] ;  /* 0x00000000fffff984 */ /* 0x000fe20000000800 */
[----:B------:R-:W-:Y:S01]  /*1d10*/  @!PT LDS RZ, [RZ] ;  /* 0x00000000fffff984 */ /* 0x000fe20000000800 */
[----:B------:R1:W-:Y:S06]  /*1d20*/  MEMBAR.ALL.CTA ;  /* 0x0000000000007992 */ /* 0x0003ec0000008000 */
[----:B-1----:R-:W1:Y:S01]  /*1d30*/  FENCE.VIEW.ASYNC.S ;  /* 0x00000000000073c6 */ /* 0x002e620000000000 */
[----:B------:R-:W-:-:S04]  /*1d40*/  PRMT R2, RZ, 0x654, R2 ;  /* 0x00000654ff027816 */ /* 0x000fc80000000002 */
[----:B-1----:R1:W-:Y:S01]  /*1d50*/  SYNCS.ARRIVE.TRANS64.RED.A1T0 RZ, [R2+URZ], RZ ;  /* 0x000000ff02ff79a7 */ /* 0x0023e200081004ff */
[----:B--2---:R-:W-:-:S13]  /*1d60*/  LOP3.LUT P2, RZ, R6, 0x1, RZ, 0xc0, !PT ;  /* 0x0000000106ff7812 */ /* 0x004fda000784c0ff */
[----:B------:R-:W-:Y:S01]  /*1d70*/  @P2 SHF.R.U32.HI R3, RZ, 0x10, R5 ;  /* 0x00000010ff032819 */ /* 0x000fe20000011605 */
[----:B------:R-:W-:Y:S01]  /*1d80*/  VOTEU.ANY UP0, P2 ;  /* 0x0000000000ff7886 */ /* 0x000fe20001000100 */
[----:B------:R-:W-:Y:S02]  /*1d90*/  @P2 MOV R10, R4 ;  /* 0x00000004000a2202 */ /* 0x000fe40000000f00 */
[----:B------:R-:W-:Y:S02]  /*1da0*/  @P2 R2UR.BROADCAST UR8, R3 ;  /* 0x00000000030822ca */ /* 0x000fe400008e0000 */
[----:B------:R-:W-:-:S11]  /*1db0*/  @P2 LOP3.LUT R9, R5, 0xffff, RZ, 0xc0, !PT ;  /* 0x0000ffff05092812 */ /* 0x000fd600078ec0ff */
[----:B------:R-:W-:Y:S01]  /*1dc0*/  @UP0 UMOV UR36, UR8 ;  /* 0x0000000800240c82 */ /* 0x000fe20008000000 */
[----:B-1----:R-:W-:Y:S05]  /*1dd0*/  @!P0 BRA `(.L_x_33) ;  /* 0x0000000000b88947 */ /* 0x002fea0003800000 */
[----:B------:R-:W4:Y:S01]  /*1de0*/  LDC.64 R4, c[0x0][0xb18] ;  /* 0x0002c600ff047b82 */ /* 0x000f220000000a00 */
[----:B------:R-:W-:-:S07]  /*1df0*/  ISETP.NE.AND P3, PT, R26, 0x1, PT ;  /* 0x000000011a00780c */ /* 0x000fce0003f65270 */
[----:B------:R-:W1:Y:S08]  /*1e00*/  LDC.64 R6, c[0x0][0xb10] ;  /* 0x0002c400ff067b82 */ /* 0x000e700000000a00 */
[----:B------:R-:W2:Y:S08]  /*1e10*/  LDC R16, c[0x0][0xb20] ;  /* 0x0002c800ff107b82 */ /* 0x000eb00000000800 */
[----:B------:R-:W3:Y:S01]  /*1e20*/  LDC R17, c[0x0][0xb0c] ;  /* 0x0002c300ff117b82 */ /* 0x000ee20000000800 */
[----:B----4-:R-:W-:Y:S01]  /*1e30*/  IMAD.HI.U32 R19, R0, R5, RZ ;  /* 0x0000000500137227 */ /* 0x010fe200078e00ff */
[----:B------:R-:W-:-:S03]  /*1e40*/  ISETP.NE.AND P0, PT, R4, 0x1, PT ;  /* 0x000000010400780c */ /* 0x000fc60003f05270 */
[----:B------:R-:W-:-:S03]  /*1e50*/  IMAD.HI.U32 R5, R9, R5, RZ ;  /* 0x0000000509057227 */ /* 0x000fc600078e00ff */
[----:B------:R-:W4:Y:S01]  /*1e60*/  LDC.64 R2, c[0x0][0xb28] ;  /* 0x0002ca00ff027b82 */ /* 0x000f220000000a00 */
[----:B-1----:R-:W-:-:S04]  /*1e70*/  IMAD.HI.U32 R20, R8, R6, RZ ;  /* 0x0000000608147227 */ /* 0x002fc800078e00ff */
[----:B------:R-:W-:Y:S01]  /*1e80*/  IMAD.HI.U32 R21, R10, R6, RZ ;  /* 0x000000060a157227 */ /* 0x000fe200078e00ff */
[----:B------:R-:W-:Y:S02]  /*1e90*/  SHF.R.U32.HI R20, RZ, R7, R20 ;  /* 0x00000007ff147219 */ /* 0x000fe40000011614 */
[-C--:B--2---:R-:W-:Y:S02]  /*1ea0*/  SHF.R.U32.HI R19, RZ, R16.reuse, R19 ;  /* 0x00000010ff137219 */ /* 0x084fe40000011613 */
[----:B------:R-:W-:Y:S02]  /*1eb0*/  SHF.R.U32.HI R5, RZ, R16, R5 ;  /* 0x00000010ff057219 */ /* 0x000fe40000011605 */
[----:B------:R-:W-:Y:S02]  /*1ec0*/  SEL R19, R0, R19, !P0 ;  /* 0x0000001300137207 */ /* 0x000fe40004000000 */
[----:B------:R-:W-:Y:S02]  /*1ed0*/  SHF.R.U32.HI R21, RZ, R7, R21 ;  /* 0x00000007ff157219 */ /* 0x000fe40000011615 */
[----:B---3--:R-:W-:-:S02]  /*1ee0*/  ISETP.NE.AND P1, PT, R17, 0x1, PT ;  /* 0x000000011100780c */ /* 0x008fc40003f25270 */
[----:B------:R-:W-:Y:S02]  /*1ef0*/  SEL R5, R9, R5, !P0 ;  /* 0x0000000509057207 */ /* 0x000fe40004000000 */
[----:B------:R-:W-:Y:S02]  /*1f00*/  SEL R20, R8, R20, !P1 ;  /* 0x0000001408147207 */ /* 0x000fe40004800000 */
[----:B------:R-:W-:Y:S01]  /*1f10*/  SEL R21, R10, R21, !P1 ;  /* 0x000000150a157207 */ /* 0x000fe20004800000 */
[----:B----4-:R-:W-:-:S04]  /*1f20*/  IMAD.HI.U32 R18, R19, R2, RZ ;  /* 0x0000000213127227 */ /* 0x010fc800078e00ff */
        /* <DEDUP_REMOVED lines=10> */
[----:B------:R-:W-:-:S04]  /*1fd0*/  @!P0 IMAD.HI.U32 R7, R21, R2, RZ ;  /* 0x0000000215078227 */ /* 0x000fc800078e00ff */
[----:B------:R-:W-:Y:S01]  /*1fe0*/  IMAD.MOV R2, RZ, RZ, -R6 ;  /* 0x000000ffff027224 */ /* 0x000fe200078e0a06 */
[----:B------:R-:W-:Y:S02]  /*1ff0*/  @!P0 SHF.R.U32.HI R3, RZ, R3, R7 ;  /* 0x00000003ff038219 */ /* 0x000fe40000011607 */
[----:B------:R-:W-:Y:S01]  /*2000*/  IADD3 R7, PT, PT, -R5, RZ, RZ ;  /* 0x000000ff05077210 */ /* 0x000fe20007ffe1ff */
[----:B------:R-:W-:Y:S01]  /*2010*/  IMAD R2, R26, R2, R5 ;  /* 0x000000021a027224 */ /* 0x000fe200078e0205 */
        /* <DEDUP_REMOVED lines=10> */
.L_x_33:
[----:B------:R-:W1:Y:S02]  /*20c0*/  LDCU UR8, c[0x0][0xb30] ;  /* 0x00016600ff0877ac */ /* 0x000e640008000800 */
[----:B-1----:R-:W-:-:S09]  /*20d0*/  UISETP.NE.AND UP0, UPT, UR8, 0x1, UPT ;  /* 0x000000010800788c */ /* 0x002fd2000bf05270 */
[----:B------:R-:W-:Y:S05]  /*20e0*/  BRA.U UP0, `(.L_x_34) ;  /* 0x0000000100407547 */ /* 0x000fea000b800000 */
[----:B------:R-:W1:Y:S08]  /*20f0*/  LDC.64 R4, c[0x0][0xb10] ;  /* 0x0002c400ff047b82 */ /* 0x000e700000000a00 */
[----:B------:R-:W2:Y:S08]  /*2100*/  LDC.64 R2, c[0x0][0xb18] ;  /* 0x0002c600ff027b82 */ /* 0x000eb00000000a00 */
[----:B------:R-:W3:Y:S08]  /*2110*/  LDC R6, c[0x0][0xb20] ;  /* 0x0002c800ff067b82 */ /* 0x000ef00000000800 */
[----:B------:R-:W4:Y:S01]  /*2120*/  LDC R7, c[0x0][0xb0c] ;  /* 0x0002c300ff077b82 */ /* 0x000f220000000800 */
[----:B-1----:R-:W-:-:S05]  /*2130*/  IMAD.HI.U32 R4, R10, R4, RZ ;  /* 0x000000040a047227 */ /* 0x002fca00078e00ff */
[----:B------:R-:W-:Y:S01]  /*2140*/  SHF.R.U32.HI R4, RZ, R5, R4 ;  /* 0x00000005ff047219 */ /* 0x000fe20000011604 */
[----:B--2---:R-:W-:Y:S01]  /*2150*/  IMAD.HI.U32 R3, R9, R3, RZ ;  /* 0x0000000309037227 */ /* 0x004fe200078e00ff */
[----:B------:R-:W-:-:S04]  /*2160*/  ISETP.NE.AND P0, PT, R2, 0x1, PT ;  /* 0x000000010200780c */ /* 0x000fc80003f05270 */
[----:B---3--:R-:W-:-:S04]  /*2170*/  SHF.R.U32.HI R3, RZ, R6, R3 ;  /* 0x00000006ff037219 */ /* 0x008fc80000011603 */
[----:B------:R-:W-:Y:S02]  /*2180*/  SEL R3, R9, R3, !P0 ;  /* 0x0000000309037207 */ /* 0x000fe40004000000 */
[----:B----4-:R-:W-:-:S04]  /*2190*/  ISETP.NE.AND P1, PT, R7, 0x1, PT ;  /* 0x000000010700780c */ /* 0x010fc80003f25270 */
[----:B------:R-:W-:-:S05]  /*21a0*/  SEL R4, R10, R4, !P1 ;  /* 0x000000040a047207 */ /* 0x000fca0004800000 */
[----:B------:R-:W-:Y:S02]  /*21b0*/  IMAD.IADD R5, R3, 0x1, -R4 ;  /* 0x0000000103057824 */ /* 0x000fe400078e0a04 */
[----:B------:R-:W-:Y:S02]  /*21c0*/  IMAD.IADD R3, R4, 0x1, -R3 ;  /* 0x0000000104037824 */ /* 0x000fe400078e0a03 */
[----:B------:R-:W-:Y:S02]  /*21d0*/  IMAD R10, R5, R7, R10 ;  /* 0x00000007050a7224 */ /* 0x000fe400078e020a */
[----:B------:R-:W-:-:S07]  /*21e0*/  IMAD R9, R3, R2, R9 ;  /* 0x0000000203097224 */ /* 0x000fce00078e0209 */
.L_x_34:
[----:B------:R-:W-:Y:S01]  /*21f0*/  VIADD R14, R14, 0x1 ;  /* 0x000000010e0e7836 */ /* 0x000fe20000000000 */
[----:B------:R-:W-:Y:S01]  /*2200*/  PLOP3.LUT P1, PT, PT, PT, PT, 0x80, 0x8 ;  /* 0x000000000008781c */ /* 0x000fe20003f2f070 */
[----:B------:R-:W-:Y:S02]  /*2210*/  IMAD.IADD R21, R10, 0x1, R59 ;  /* 0x000000010a157824 */ /* 0x000fe400078e023b */
[----:B------:R-:W-:Y:S01]  /*2220*/  IMAD.IADD R20, R9, 0x1, R58 ;  /* 0x0000000109147824 */ /* 0x000fe200078e023a */
[----:B------:R-:W-:-:S04]  /*2230*/  ISETP.NE.AND P0, PT, R14, 0x2, PT ;  /* 0x000000020e00780c */ /* 0x000fc80003f05270 */
[----:B------:R-:W-:Y:S02]  /*2240*/  SEL R2, RZ, 0x1, P0 ;  /* 0x00000001ff027807 */ /* 0x000fe40000000000 */
[----:B------:R-:W-:Y:S02]  /*2250*/  SEL R14, R14, RZ, P0 ;  /* 0x000000ff0e0e7207 */ /* 0x000fe40000000000 */
[----:B------:R-:W-:Y:S01]  /*2260*/  LOP3.LUT R13, R13, R2, RZ, 0x3c, !PT ;  /* 0x000000020d0d7212 */ /* 0x000fe200078e3cff */
[----:B------:R-:W-:Y:S06]  /*2270*/  @P2 BRA `(.L_x_35) ;  /* 0xfffffff000a02947 */ /* 0x000fec000383ffff */
[----:B------:R-:W-:Y:S01]  /*2280*/  UIADD3 UR4, UPT, UPT, UR4, 0x18, URZ ;  /* 0x0000001804047890 */ /* 0x000fe2000fffe0ff */
[----:B------:R-:W-:-:S03]  /*2290*/  SHF.L.U32 R2, R15, 0x1f, RZ ;  /* 0x0000001f0f027819 */ /* 0x000fc600000006ff */
[----:B------:R-:W-:-:S09]  /*22a0*/  ULEA UR5, UR6, UR4, 0x3 ;  /* 0x0000000406057291 */ /* 0x000fd2000f8e18ff */
[----:B------:R-:W1:Y:S02]  /*22b0*/  SYNCS.PHASECHK.TRANS64.TRYWAIT P0, [UR5], R2 ;  /* 0x00000002ff0075a7 */ /* 0x000e640008001105 */
[----:B-1----:R-:W-:Y:S05]  /*22c0*/  @!P0 BRA `(.L_x_36) ;  /* 0x0000004800d08947 */ /* 0x002fea0003800000 */
.L_x_119:
[----:B------:R-:W-:-:S04]  /*22d0*/  UIADD3 UR6, UPT, UPT, UR6, 0x1, URZ ;  /* 0x0000000106067890 */ /* 0x000fc8000fffe0ff */
[----:B------:R-:W-:-:S04]  /*22e0*/  UISETP.NE.AND UP0, UPT, UR6, 0x3, UPT ;  /* 0x000000030600788c */ /* 0x000fc8000bf05270 */
[----:B------:R-:W-:Y:S02]  /*22f0*/  USEL UR7, URZ, 0x1, UP0 ;  /* 0x00000001ff077887 */ /* 0x000fe40008000000 */
[----:B------:R-:W-:-:S04]  /*2300*/  USEL UR6, UR6, URZ, UP0 ;  /* 0x000000ff06067287 */ /* 0x000fc80008000000 */
[----:B------:R-:W-:Y:S01]  /*2310*/  ULEA UR5, UR6, UR4, 0x3 ;  /* 0x0000000406057291 */ /* 0x000fe2000f8e18ff */
[----:B------:R-:W-:-:S04]  /*2320*/  LOP3.LUT R15, R15, UR7, RZ, 0x3c, !PT ;  /* 0x000000070f0f7c12 */ /* 0x000fc8000f8e3cff */
[----:B-1----:R-:W-:-:S04]  /*2330*/  SHF.L.U32 R2, R15, 0x1f, RZ ;  /* 0x0000001f0f027819 */ /* 0x002fc800000006ff */
[----:B------:R-:W1:Y:S02]  /*2340*/  SYNCS.PHASECHK.TRANS64.TRYWAIT P0, [UR5], R2 ;  /* 0x00000002ff0075a7 */ /* 0x000e640008001105 */
[----:B-1----:R-:W-:Y:S05]  /*2350*/  @!P0 BRA `(.L_x_37) ;  /* 0x0000004800c48947 */ /* 0x002fea0003800000 */
.L_x_121:
[----:B------:R-:W-:-:S04]  /*2360*/  UIADD3 UR6, UPT, UPT, UR6, 0x1, URZ ;  /* 0x0000000106067890 */ /* 0x000fc8000fffe0ff */
[----:B------:R-:W-:-:S04]  /*2370*/  UISETP.NE.AND UP0, UPT, UR6, 0x3, UPT ;  /* 0x000000030600788c */ /* 0x000fc8000bf05270 */
[----:B------:R-:W-:Y:S02]  /*2380*/  USEL UR5, URZ, 0x1, UP0 ;  /* 0x00000001ff057887 */ /* 0x000fe40008000000 */
[----:B------:R-:W-:-:S04]  /*2390*/  USEL UR6, UR6, URZ, UP0 ;  /* 0x000000ff06067287 */ /* 0x000fc80008000000 */
[----:B------:R-:W-:Y:S01]  /*23a0*/  ULEA UR6, UR6, UR4, 0x3 ;  /* 0x0000000406067291 */ /* 0x000fe2000f8e18ff */
[----:B-1----:R-:W-:-:S04]  /*23b0*/  LOP3.LUT R2, R15, UR5, RZ, 0x3c, !PT ;  /* 0x000000050f027c12 */ /* 0x002fc8000f8e3cff */
[----:B------:R-:W-:Y:S01]  /*23c0*/  SHF.L.U32 R2, R2, 0x1f, RZ ;  /* 0x0000001f02027819 */ /* 0x000fe200000006ff */
[----:B----4-:R-:W-:-:S07]  /*23d0*/  IMAD.U32 R0, RZ, RZ, UR6 ;  /* 0x00000006ff007e24 */ /* 0x010fce000f8e00ff */
.L_x_38:
[----:B-1----:R1:W2:Y:S02]  /*23e0*/  SYNCS.PHASECHK.TRANS64.TRYWAIT P0, [R0+URZ], R2 ;  /* 0x00000002000075a7 */ /* 0x0022a400080011ff */
[----:B--2---:R-:W-:Y:S05]  /*23f0*/  @!P0 NANOSLEEP.SYNCS 0x989680 ;  /* 0x009896800000895d */ /* 0x004fea0003900000 */
[----:B------:R-:W2:Y:S02]  /*2400*/  @!P0 SYNCS.PHASECHK.TRANS64 P0, [R0+URZ], R2 ;  /* 0x00000002000085a7 */ /* 0x000ea400080010ff */
[----:B--2---:R-:W-:Y:S05]  /*2410*/  @P0 EXIT ;  /* 0x000000000000094d */ /* 0x004fea0003800000 */
[----:B------:R-:W-:Y:S05]  /*2420*/  BRA `(.L_x_38) ;  /* 0xfffffffc00ec7947 */ /* 0x000fea000383ffff */
.L_x_17:
[----:B------:R-:W-:-:S04]  /*2430*/  UISETP.NE.AND UP1, UPT, UR37, URZ, UPT ;  /* 0x000000ff2500728c */ /* 0x000fc8000bf25270 */
[----:B------:R-:W-:-:S09]  /*2440*/  UISETP.NE.OR UP1, UPT, UR8, 0x1, UP1 ;  /* 0x000000010800788c */ /* 0x000fd20008f25670 */
[----:B------:R-:W-:Y:S05]  /*2450*/  BRA.U UP1, `(.L_x_39) ;  /* 0x0000000501487547 */ /* 0x000fea000b800000 */
[----:B------:R-:W-:Y:S01]  /*2460*/  ISETP.NE.AND P2, PT, R2, RZ, PT ;  /* 0x000000ff0200720c */ /* 0x000fe20003f45270 */
[----:B------:R-:W-:Y:S01]  /*2470*/  IMAD.MOV.U32 R12, RZ, RZ, 0x1 ;  /* 0x00000001ff0c7424 */ /* 0x000fe200078e00ff */
[----:B------:R-:W-:Y:S02]  /*2480*/  CS2R R10, SRZ ;  /* 0x00000000000a7805 */ /* 0x000fe4000001ff00 */
[----:B------:R-:W-:Y:S01]  /*2490*/  CS2R R8, SRZ ;  /* 0x0000000000087805 */ /* 0x000fe2000001ff00 */
[----:B------:R-:W-:Y:S01]  /*24a0*/  UMOV UR4, 0x400 ;  /* 0x0000040000047882 */ /* 0x000fe20000000000 */
[----:B------:R-:W-:Y:S01]  /*24b0*/  UMOV UR6, URZ ;  /* 0x000000ff00067c82 */ /* 0x000fe20008000000 */
[----:B------:R-:W-:-:S12]  /*24c0*/  ULEA UR37, UR37, UR4, 0x18 ;  /* 0x0000000425257291 */ /* 0x000fd8000f8ec0ff */
.L_x_43:
[----:B------:R-:W-:Y:S02]  /*24d0*/  LEA R0, R8, UR37, 0x3 ;  /* 0x0000002508007c11 */ /* 0x000fe4000f8e18ff */
[----:B------:R-:W-:-:S03]  /*24e0*/  SHF.L.U32 R4, R9, 0x1f, RZ ;  /* 0x0000001f09047819 */ /* 0x000fc600000006ff */
[----:B------:R-:W-:Y:S01]  /*24f0*/  VIADD R5, R0, 0xe0 ;  /* 0x000000e000057836 */ /* 0x000fe20000000000 */
[----:B------:R-:W1:Y:S02]  /*2500*/  SYNCS.PHASECHK.TRANS64.TRYWAIT P0, [R0+URZ+0xd0], R4 ;  /* 0x0000d004000075a7 */ /* 0x000e6400080011ff */
[----:B-1----:R-:W-:Y:S05]  /*2510*/  @!P0 BRA `(.L_x_40) ;  /* 0x00000048006c8947 */ /* 0x002fea0003800000 */
.L_x_122:
[----:B------:R-:W-:Y:S01]  /*2520*/  ULEA UR5, UR6, UR37, 0x3 ;  /* 0x0000002506057291 */ /* 0x000fe2000f8e18ff */
[----:B-1----:R-:W-:Y:S01]  /*2530*/  PRMT R0, RZ, 0x654, R5 ;  /* 0x00000654ff007816 */ /* 0x002fe20000000005 */
[----:B------:R-:W-:Y:S01]  /*2540*/  @!P2 IMAD.MOV.U32 R4, RZ, RZ, 0x10 ;  /* 0x00000010ff04a424 */ /* 0x000fe200078e00ff */
[----:B------:R-:W-:Y:S01]  /*2550*/  SHF.L.U32 R5, R12, 0x1f, RZ ;  /* 0x0000001f0c057819 */ /* 0x000fe200000006ff */
[----:B------:R-:W-:Y:S01]  /*2560*/  UIADD3 UR4, UPT, UPT, UR5, 0x70, URZ ;  /* 0x0000007005047890 */ /* 0x000fe2000fffe0ff */
[----:B------:R1:W-:Y:S05]  /*2570*/  SYNCS.ARRIVE.TRANS64.RED.A1T0 RZ, [R0+URZ], RZ ;  /* 0x000000ff00ff79a7 */ /* 0x0003ea00081004ff */
[----:B------:R-:W-:Y:S01]  /*2580*/  IMAD.U32 R6, RZ, RZ, UR4 ;  /* 0x00000004ff067e24 */ /* 0x000fe2000f8e00ff */
[----:B------:R-:W2:Y:S04]  /*2590*/  SYNCS.PHASECHK.TRANS64.TRYWAIT P0, [UR5+0x80], R5 ;  /* 0x00008005ff0075a7 */ /* 0x000ea80008001105 */
[----:B------:R-:W-:Y:S01]  /*25a0*/  PRMT R6, R2, 0x654, R6 ;  /* 0x0000065402067816 */ /* 0x000fe20000000006 */
[----:B-12---:R-:W-:Y:S06]  /*25b0*/  @!P0 BRA `(.L_x_41) ;  /* 0x0000004800588947 */ /* 0x006fec0003800000 */
.L_x_124:
[----:B------:R-:W-:Y:S01]  /*25c0*/  ULEA UR4, UR6, UR37, 0x4 ;  /* 0x0000002506047291 */ /* 0x000fe2000f8e20ff */
[----:B------:R-:W-:Y:S01]  /*25d0*/  SEL R3, R6, R3, !P2 ;  /* 0x0000000306037207 */ /* 0x000fe20005000000 */
[----:B------:R-:W-:Y:S01]  /*25e0*/  UIADD3 UR5, UPT, UPT, UR5, 0x70, URZ ;  /* 0x0000007005057890 */ /* 0x000fe2000fffe0ff */
[----:B-1----:R-:W-:Y:S01]  /*25f0*/  LEA R0, R11, UR37, 0x3 ;  /* 0x000000250b007c11 */ /* 0x002fe2000f8e18ff */
[----:B------:R-:W-:Y:S01]  /*2600*/  UIADD3 UR4, UPT, UPT, UR4, 0x100, URZ ;  /* 0x0000010004047890 */ /* 0x000fe2000fffe0ff */
[----:B------:R1:W-:Y:S01]  /*2610*/  @!P2 SYNCS.ARRIVE.TRANS64.RED RZ, [R3+URZ], R4 ;  /* 0x0000000403ffa9a7 */ /* 0x0003e200080004ff */
[----:B------:R-:W-:Y:S01]  /*2620*/  UIADD3 UR6, UPT, UPT, UR6, 0x1, URZ ;  /* 0x0000000106067890 */ /* 0x000fe2000fffe0ff */
[----:B------:R-:W-:-:S03]  /*2630*/  VIADD R8, R8, 0x1 ;  /* 0x0000000108087836 */ /* 0x000fc60000000000 */
[----:B------:R-:W-:Y:S02]  /*2640*/  UISETP.NE.AND UP0, UPT, UR6, 0x2, UPT ;  /* 0x000000020600788c */ /* 0x000fe4000bf05270 */
[----:B------:R-:W-:Y:S01]  /*2650*/  ISETP.NE.AND P0, PT, R8, 0x2, PT ;  /* 0x000000020800780c */ /* 0x000fe20003f05270 */
[----:B------:R-:W-:Y:S06]  /*2660*/  UGETNEXTWORKID.BROADCAST [UR4], [UR5] ;  /* 0x00000000040073ca */ /* 0x000fec0008000100 */
[----:B------:R-:W-:Y:S02]  /*2670*/  USEL UR4, URZ, 0x1, UP0 ;  /* 0x00000001ff047887 */ /* 0x000fe40008000000 */
[----:B------:R-:W-:-:S04]  /*2680*/  USEL UR6, UR6, URZ, UP0 ;  /* 0x000000ff06067287 */ /* 0x000fc80008000000 */
[----:B------:R-:W-:Y:S02]  /*2690*/  LOP3.LUT R12, R12, UR4, RZ, 0x3c, !PT ;  /* 0x000000040c0c7c12 */ /* 0x000fe4000f8e3cff */
[----:B-1----:R-:W-:-:S04]  /*26a0*/  SHF.L.U32 R4, R10, 0x1f, RZ ;  /* 0x0000001f0a047819 */ /* 0x002fc800000006ff */
[----:B------:R-:W1:Y:S02]  /*26b0*/  SYNCS.PHASECHK.TRANS64.TRYWAIT P1, [R0+URZ+0x70], R4 ;  /* 0x00007004000075a7 */ /* 0x000e6400080211ff */
[----:B-1----:R-:W-:Y:S05]  /*26c0*/  @!P1 BRA `(.L_x_42) ;  /* 0x00000048002c9947 */ /* 0x002fea0003800000 */
.L_x_125:
[C---:B-1----:R-:W-:Y:S01]  /*26d0*/  LEA R4, R11.reuse, UR37, 0x4 ;  /* 0x000000250b047c11 */ /* 0x042fe2000f8e20ff */
[----:B------:R-:W-:Y:S01]  /*26e0*/  VIADD R0, R0, 0x80 ;  /* 0x0000008000007836 */ /* 0x000fe20000000000 */
[----:B------:R-:W-:Y:S01]  /*26f0*/  SEL R8, R8, RZ, P0 ;  /* 0x000000ff08087207 */ /* 0x000fe20000000000 */
[----:B------:R-:W-:-:S03]  /*2700*/  VIADD R11, R11, 0x1 ;  /* 0x000000010b0b7836 */ /* 0x000fc60000000000 */
[----:B------:R-:W1:Y:S01]  /*2710*/  LDS.128 R4, [R4+0x100] ;  /* 0x0001000004047984 */ /* 0x000e620000000c00 */
[----:B------:R-:W-:Y:S02]  /*2720*/  PRMT R0, RZ, 0x654, R0 ;  /* 0x00000654ff007816 */ /* 0x000fe40000000000 */
[C---:B------:R-:W-:Y:S01]  /*2730*/  ISETP.NE.AND P1, PT, R11.reuse, 0x2, PT ;  /* 0x000000020b00780c */ /* 0x040fe20003f25270 */
[----:B------:R-:W-:Y:S01]  /*2740*/  @!PT LDS RZ, [RZ] ;  /* 0x00000000fffff984 */ /* 0x000fe20000000800 */
[----:B------:R-:W-:Y:S01]  /*2750*/  @!PT LDS RZ, [RZ] ;  /* 0x00000000fffff984 */ /* 0x000fe20000000800 */
[----:B------:R-:W-:Y:S01]  /*2760*/  @!PT LDS RZ, [RZ] ;  /* 0x00000000fffff984 */ /* 0x000fe20000000800 */
[----:B------:R-:W-:Y:S01]  /*2770*/  @!PT LDS RZ, [RZ] ;  /* 0x00000000fffff984 */ /* 0x000fe20000000800 */
[----:B------:R2:W-:Y:S06]  /*2780*/  MEMBAR.ALL.CTA ;  /* 0x0000000000007992 */ /* 0x0005ec0000008000 */
[----:B--2---:R-:W2:Y:S01]  /*2790*/  FENCE.VIEW.ASYNC.S ;  /* 0x00000000000073c6 */ /* 0x004ea20000000000 */
[----:B------:R-:W-:Y:S01]  /*27a0*/  SEL R11, R11, RZ, P1 ;  /* 0x000000ff0b0b7207 */ /* 0x000fe20000800000 */
[----:B--2---:R2:W-:Y:S01]  /*27b0*/  SYNCS.ARRIVE.TRANS64.RED.A1T0 RZ, [R0+URZ], RZ ;  /* 0x000000ff00ff79a7 */ /* 0x0045e200081004ff */
[----:B-1----:R-:W-:-:S02]  /*27c0*/  LOP3.LUT P3, RZ, R6, 0x1, RZ, 0xc0, !PT ;  /* 0x0000000106ff7812 */ /* 0x002fc4000786c0ff */
[----:B------:R-:W-:-:S04]  /*27d0*/  SEL R4, RZ, 0x1, P1 ;  /* 0x00000001ff047807 */ /* 0x000fc80000800000 */
[----:B------:R-:W-:Y:S02]  /*27e0*/  LOP3.LUT R10, R10, R4, RZ, 0x3c, !PT ;  /* 0x000000040a0a7212 */ /* 0x000fe400078e3cff */
[----:B--2---:R-:W-:-:S04]  /*27f0*/  SEL R0, RZ, 0x1, P0 ;  /* 0x00000001ff007807 */ /* 0x004fc80000000000 */
[----:B------:R-:W-:Y:S01]  /*2800*/  LOP3.LUT R9, R9, R0, RZ, 0x3c, !PT ;  /* 0x0000000009097212 */ /* 0x000fe200078e3cff */
[----:B------:R-:W-:Y:S06]  /*2810*/  @P3 BRA `(.L_x_43) ;  /* 0xfffffffc002c3947 */ /* 0x000fec000383ffff */
[----:B------:R-:W-:Y:S01]  /*2820*/  ULEA UR5, UR6, UR37, 0x3 ;  /* 0x0000002506057291 */ /* 0x000fe2000f8e18ff */
[----:B------:R-:W-:-:S08]  /*2830*/  SHF.L.U32 R2, R12, 0x1f, RZ ;  /* 0x0000001f0c027819 */ /* 0x000fd000000006ff */
[----:B------:R-:W1:Y:S02]  /*2840*/  SYNCS.PHASECHK.TRANS64 P0, [UR5+0x80], R2 ;  /* 0x00008002ff0075a7 */ /* 0x000e640008001005 */
[----:B-1----:R-:W-:Y:S05]  /*2850*/  @P0 BRA `(.L_x_44) ;  /* 0x0000000000080947 */ /* 0x002fea0003800000 */
[----:B------:R-:W1:Y:S02]  /*2860*/  SYNCS.PHASECHK.TRANS64.TRYWAIT P0, [UR5+0x80], R2 ;  /* 0x00008002ff0075a7 */ /* 0x000e640008001105 */
[----:B-1----:R-:W-:Y:S05]  /*2870*/  @!P0 BRA `(.L_x_45) ;  /* 0x0000004400d48947 */ /* 0x002fea0003800000 */
.L_x_44:
[----:B------:R-:W-:-:S04]  /*2880*/  UIADD3 UR4, UPT, UPT, UR6, 0x1, URZ ;  /* 0x0000000106047890 */ /* 0x000fc8000fffe0ff */
[----:B------:R-:W-:-:S04]  /*2890*/  UISETP.NE.AND UP0, UPT, UR4, 0x2, UPT ;  /* 0x000000020400788c */ /* 0x000fc8000bf05270 */
[----:B------:R-:W-:Y:S02]  /*28a0*/  USEL UR7, URZ, 0x1, UP0 ;  /* 0x00000001ff077887 */ /* 0x000fe40008000000 */
[----:B------:R-:W-:-:S04]  /*28b0*/  USEL UR4, UR4, URZ, UP0 ;  /* 0x000000ff04047287 */ /* 0x000fc80008000000 */
[----:B------:R-:W-:Y:S01]  /*28c0*/  ULEA UR4, UR4, UR37, 0x3 ;  /* 0x0000002504047291 */ /* 0x000fe2000f8e18ff */
[----:B-1----:R-:W-:-:S04]  /*28d0*/  LOP3.LUT R2, R12, UR7, RZ, 0x3c, !PT ;  /* 0x000000070c027c12 */ /* 0x002fc8000f8e3cff */
[----:B------:R-:W-:-:S04]  /*28e0*/  SHF.L.U32 R0, R2, 0x1f, RZ ;  /* 0x0000001f02007819 */ /* 0x000fc800000006ff */
[----:B------:R-:W1:Y:S02]  /*28f0*/  SYNCS.PHASECHK.TRANS64 P0, [UR4+0x80], R0 ;  /* 0x00008000ff0075a7 */ /* 0x000e640008001004 */
[----:B-1----:R-:W-:Y:S05]  /*2900*/  @P0 EXIT ;  /* 0x000000000000094d */ /* 0x002fea0003800000 */
[----:B------:R-:W-:Y:S02]  /*2910*/  SHF.L.U32 R2, R2, 0x1f, RZ ;  /* 0x0000001f02027819 */ /* 0x000fe400000006ff */
[----:B------:R-:W-:-:S07]  /*2920*/  MOV R0, UR4 ;  /* 0x0000000400007c02 */ /* 0x000fce0008000f00 */
.L_x_46:
[----:B-1----:R1:W2:Y:S02]  /*2930*/  SYNCS.PHASECHK.TRANS64.TRYWAIT P0, [R0+URZ+0x80], R2 ;  /* 0x00008002000075a7 */ /* 0x0022a400080011ff */
[----:B--2---:R-:W-:Y:S05]  /*2940*/  @!P0 NANOSLEEP.SYNCS 0x989680 ;  /* 0x009896800000895d */ /* 0x004fea0003900000 */
[----:B------:R-:W2:Y:S02]  /*2950*/  @!P0 SYNCS.PHASECHK.TRANS64 P0, [R0+URZ+0x80], R2 ;  /* 0x00008002000085a7 */ /* 0x000ea400080010ff */
[----:B--2---:R-:W-:Y:S05]  /*2960*/  @P0 EXIT ;  /* 0x000000000000094d */ /* 0x004fea0003800000 */
[----:B------:R-:W-:Y:S05]  /*2970*/  BRA `(.L_x_46) ;  /* 0xfffffffc00ec7947 */ /* 0x000fea000383ffff */
.L_x_39:
[----:B------:R-:W-:-:S09]  /*2980*/  UISETP.NE.AND UP1, UPT, UR8, URZ, UPT ;  /* 0x000000ff0800728c */ /* 0x000fd2000bf25270 */
[----:B------:R-:W-:Y:S05]  /*2990*/  BRA.U UP1, `(.L_x_47) ;  /* 0x0000000d01cc7547 */ /* 0x000fea000b800000 */
[----:B------:R-:W-:Y:S01]  /*29a0*/  UMOV UR4, 0x40 ;  /* 0x0000004000047882 */ /* 0x000fe20000000000 */
[----:B------:R-:W-:Y:S01]  /*29b0*/  NOP ;  /* 0x0000000000007918 */ /* 0x000fe20000000000 */
[----:B------:R-:W-:Y:S01]  /*29c0*/  ULEA UR4, UR37, UR4, 0x18 ;  /* 0x0000000425047291 */ /* 0x000fe2000f8ec0ff */
[----:B------:R-:W-:Y:S02]  /*29d0*/  UMOV UR5, 0x400 ;  /* 0x0000040000057882 */ /* 0x000fe40000000000 */
[----:B------:R-:W-:-:S06]  /*29e0*/  ULEA UR37, UR37, UR5, 0x18 ;  /* 0x0000000525257291 */ /* 0x000fcc000f8ec0ff */
[----:B------:R-:W1:Y:S02]  /*29f0*/  LDS.U8 R0, [UR4+0x1c] ;  /* 0x00001c04ff007984 */ /* 0x000e640008000000 */
[----:B-1----:R-:W-:-:S13]  /*2a00*/  ISETP.NE.AND P0, PT, R0, RZ, PT ;  /* 0x000000ff0000720c */ /* 0x002fda0003f05270 */
[----:B------:R-:W-:Y:S05]  /*2a10*/  @P0 BRA `(.L_x_48) ;  /* 0x0000000000580947 */ /* 0x000fea0003800000 */
[----:B------:R-:W-:-:S13]  /*2a20*/  ELECT P0, URZ, PT ;  /* 0x0000000000ff782f */ /* 0x000fda0003800000 */
[----:B------:R-:W-:Y:S05]  /*2a30*/  @!P0 BRA `(.L_x_49) ;  /* 0x0000000000608947 */ /* 0x000fea0003800000 */
[----:B------:R-:W-:Y:S01]  /*2a40*/  UMOV UR5, 0x10 ;  /* 0x0000001000057882 */ /* 0x000fe20000000000 */
[----:B------:R-:W-:Y:S01]  /*2a50*/  HFMA2 R0, -RZ, RZ, 0, 5.9604644775390625e-08 ;  /* 0x00000001ff007431 */ /* 0x000fe200000001ff */
[----:B------:R-:W-:-:S03]  /*2a60*/  MOV R2, 0xffff ;  /* 0x0000ffff00027802 */ /* 0x000fc60000000f00 */
[----:B------:R-:W-:Y:S04]  /*2a70*/  DEPBAR.LE SB1, 0x36 ;  /* 0x00009d800000791a */ /* 0x000fe80000000000 */
[----:B------:R-:W1:Y:S02]  /*2a80*/  UTCATOMSWS.FIND_AND_SET.ALIGN UP0, UR5, UR5 ;  /* 0x00000005000575e3 */ /* 0x000e640008000800 */
[----:B-1----:R-:W-:Y:S01]  /*2a90*/  MOV R3, UR5 ;  /* 0x0000000500037c02 */ /* 0x002fe20008000f00 */
[----:B------:R-:W-:Y:S06]  /*2aa0*/  BRA.U UP0, `(.L_x_50) ;  /* 0x0000000100187547 */ /* 0x000fec000b800000 */
.L_x_51:
[----:B------:R-:W-:Y:S05]  /*2ab0*/  NANOSLEEP 0x64 ;  /* 0x000000640000795d */ /* 0x000fea0003800000 */
[----:B------:R-:W-:-:S05]  /*2ac0*/  UMOV UR5, 0x10 ;  /* 0x0000001000057882 */ /* 0x000fca0000000000 */
[----:B------:R-:W-:Y:S04]  /*2ad0*/  DEPBAR.LE SB1, 0x36 ;  /* 0x00009d800000791a */ /* 0x000fe80000000000 */
[----:B------:R-:W1:Y:S02]  /*2ae0*/  UTCATOMSWS.FIND_AND_SET.ALIGN UP0, UR5, UR5 ;  /* 0x00000005000575e3 */ /* 0x000e640008000800 */
[----:B-1----:R-:W-:Y:S01]  /*2af0*/  MOV R3, UR5 ;  /* 0x0000000500037c02 */ /* 0x002fe20008000f00 */
[----:B------:R-:W-:Y:S05]  /*2b00*/  BRA.U !UP0, `(.L_x_51) ;  /* 0xfffffffd08e87547 */ /* 0x000fea000b83ffff */
.L_x_50:
[-C--:B------:R-:W-:Y:S02]  /*2b10*/  SHF.L.U32 R2, R2, R3.reuse, RZ ;  /* 0x0000000302027219 */ /* 0x080fe400000006ff */
[----:B------:R-:W-:Y:S01]  /*2b20*/  SHF.L.U32 R0, R0, R3, RZ ;  /* 0x0000000300007219 */ /* 0x000fe200000006ff */
[----:B------:R-:W-:Y:S02]  /*2b30*/  IMAD.SHL.U32 R3, R3, 0x20, RZ ;  /* 0x0000002003037824 */ /* 0x000fe400078e00ff */
[----:B------:R1:W-:Y:S04]  /*2b40*/  ATOMS.OR RZ, [UR4+0x14], R2 ;  /* 0x00001402ffff798c */ /* 0x0003e8000b000004 */
[----:B------:R1:W-:Y:S04]  /*2b50*/  ATOMS.OR RZ, [UR4+0x18], R0 ;  /* 0x00001800ffff798c */ /* 0x0003e8000b000004 */
[----:B------:R1:W-:Y:S01]  /*2b60*/  STS [UR37+0x120], R3 ;  /* 0x00012003ff007988 */ /* 0x0003e20008000825 */
[----:B------:R-:W-:Y:S05]  /*2b70*/  BRA `(.L_x_49) ;  /* 0x0000000000107947 */ /* 0x000fea0003800000 */
.L_x_48:
[----:B------:R-:W-:Y:S02]  /*2b80*/  MOV R0, 0xffffffff ;  /* 0xffffffff00007802 */ /* 0x000fe40000000f00 */
[----:B------:R-:W-:-:S03]  /*2b90*/  MOV R2, 0x2bc0 ;  /* 0x00002bc000027802 */ /* 0x000fc60000000f00 */
[----:B------:R1:W-:Y:S04]  /*2ba0*/  STS [UR37+0x120], R0 ;  /* 0x00012000ff007988 */ /* 0x0003e80008000825 */
[----:B-1-3-5:R-:W-:Y:S05]  /*2bb0*/  CALL.REL.NOINC `($__internal_1_$__cuda_sm10x_tcgen05_guardrail_trap_phase_invalid_during_alloc) ;  /* 0x0000004800a87944 */ /* 0x02afea0003c00000 */
.L_x_49:
[----:B------:R-:W-:Y:S05]  /*2bc0*/  WARPSYNC.ALL ;  /* 0x0000000000007948 */ /* 0x000fea0003800000 */
[----:B------:R-:W2:Y:S01]  /*2bd0*/  S2UR UR5, SR_CgaCtaId ;  /* 0x00000000000579c3 */ /* 0x000ea20000008800 */
[----:B------:R-:W-:Y:S01]  /*2be0*/  UMOV UR4, 0x400 ;  /* 0x0000040000047882 */ /* 0x000fe20000000000 */
[----:B------:R-:W-:-:S06]  /*2bf0*/  NOP ;  /* 0x0000000000007918 */ /* 0x000fcc0000000000 */
[----:B------:R-:W-:Y:S06]  /*2c00*/  BAR.ARV 0x6, 0xa0 ;  /* 0x0182800000007b1d */ /* 0x000fec0000002000 */
[----:B------:R-:W4:Y:S01]  /*2c10*/  LDCU UR7, c[0x0][0x38c] ;  /* 0x00007180ff0777ac */ /* 0x000f220008000800 */
[----:B------:R-:W-:Y:S01]  /*2c20*/  IMAD.MOV.U32 R11, RZ, RZ, 0x1 ;  /* 0x00000001ff0b7424 */ /* 0x000fe200078e00ff */
[----:B------:R-:W-:Y:S01]  /*2c30*/  CS2R R8, SRZ ;  /* 0x0000000000087805 */ /* 0x000fe2000001ff00 */
[----:B------:R-:W-:Y:S01]  /*2c40*/  IMAD.MOV.U32 R10, RZ, RZ, RZ ;  /* 0x000000ffff0a7224 */ /* 0x000fe200078e00ff */
[----:B------:R-:W3:Y:S01]  /*2c50*/  LDCU UR6, c[0x0][0x38c] ;  /* 0x00007180ff0677ac */ /* 0x000ee20008000800 */
[----:B------:R-:W-:Y:S01]  /*2c60*/  UMOV UR15, URZ ;  /* 0x000000ff000f7c82 */ /* 0x000fe20008000000 */
[----:B------:R-:W-:Y:S01]  /*2c70*/  UMOV UR14, URZ ;  /* 0x000000ff000e7c82 */ /* 0x000fe20008000000 */
[----:B--2---:R-:W-:Y:S01]  /*2c80*/  ULEA UR5, UR5, UR4, 0x18 ;  /* 0x0000000405057291 */ /* 0x004fe2000f8ec0ff */
[----:B------:R-:W-:Y:S01]  /*2c90*/  UMOV UR24, 0x0 ;  /* 0x0000000000187882 */ /* 0x000fe20000000000 */
[----:B------:R-:W-:-:S02]  /*2ca0*/  UMOV UR25, 0x4100010 ;  /* 0x0410001000197882 */ /* 0x000fc40000000000 */
[----:B------:R-:W-:Y:S02]  /*2cb0*/  UIADD3 UR10, UPT, UPT, UR5, 0x3400, URZ ;  /* 0x00003400050a7890 */ /* 0x000fe4000fffe0ff */
[----:B------:R-:W-:Y:S02]  /*2cc0*/  UIADD3 UR11, UPT, UPT, UR5, 0x9400, URZ ;  /* 0x00009400050b7890 */ /* 0x000fe4000fffe0ff */
[----:B----4-:R-:W-:Y:S01]  /*2cd0*/  UIADD3 UR7, UPT, UPT, UR7, 0x3f, URZ ;  /* 0x0000003f07077890 */ /* 0x010fe2000fffe0ff */
[----:B-1----:R-:W1:Y:S01]  /*2ce0*/  LDS R0, [UR5+0x120] ;  /* 0x00012005ff007984 */ /* 0x002e620008000800 */
[----:B------:R-:W-:Y:S02]  /*2cf0*/  USHF.R.U32.HI UR10, URZ, 0x4, UR10 ;  /* 0x00000004ff0a7899 */ /* 0x000fe4000801160a */
[----:B------:R-:W-:Y:S02]  /*2d00*/  USHF.R.S32.HI UR4, URZ, 0x1f, UR7 ;  /* 0x0000001fff047899 */ /* 0x000fe40008011407 */
[----:B------:R-:W-:-:S02]  /*2d10*/  USHF.R.U32.HI UR11, URZ, 0x4, UR11 ;  /* 0x00000004ff0b7899 */ /* 0x000fc4000801160b */
[----:B------:R-:W-:Y:S02]  /*2d20*/  ULEA.HI UR4, UR4, UR7, URZ, 0x6 ;  /* 0x0000000704047291 */ /* 0x000fe4000f8f30ff */
[----:B------:R-:W-:Y:S02]  /*2d30*/  ULOP3.LUT UR10, UR10, 0x3fff, URZ, 0xc0, !UPT ;  /* 0x00003fff0a0a7892 */ /* 0x000fe4000f8ec0ff */
[----:B------:R-:W-:Y:S02]  /*2d40*/  USHF.R.S32.HI UR4, URZ, 0x6, UR4 ;  /* 0x00000006ff047899 */ /* 0x000fe40008011404 */
[----:B------:R-:W-:Y:S02]  /*2d50*/  ULOP3.LUT UR11, UR11, 0x3fff, URZ, 0xc0, !UPT ;  /* 0x00003fff0b0b7892 */ /* 0x000fe4000f8ec0ff */
[----:B------:R-:W-:Y:S01]  /*2d60*/  UISETP.LT.AND UP0, UPT, UR4, 0x1, UPT ;  /* 0x000000010400788c */ /* 0x000fe2000bf01270 */
[----:B------:R-:W-:Y:S01]  /*2d70*/  UMOV UR22, 0x0 ;  /* 0x0000000000167882 */ /* 0x000fe20000000000 */
[----:B------:R-:W-:-:S02]  /*2d80*/  UMOV UR23, 0x4100010 ;  /* 0x0410001000177882 */ /* 0x000fc40000000000 */
[----:B------:R-:W-:Y:S02]  /*2d90*/  USEL UR9, UR4, 0x1, !UP0 ;  /* 0x0000000104097887 */ /* 0x000fe4000c000000 */
[----:B------:R-:W-:Y:S02]  /*2da0*/  ULOP3.LUT UR10, UR10, 0x10000, URZ, 0xfc, !UPT ;  /* 0x000100000a0a7892 */ /* 0x000fe4000f8efcff */
[----:B------:R-:W-:Y:S02]  /*2db0*/  ULOP3.LUT UR11, UR11, 0x10000, URZ, 0xfc, !UPT ;  /* 0x000100000b0b7892 */ /* 0x000fe4000f8efcff */
[----:B------:R-:W-:Y:S02]  /*2dc0*/  UIADD3 UR9, UPT, UPT, -UR9, URZ, URZ ;  /* 0x000000ff09097290 */ /* 0x000fe4000fffe1ff */
[----:B---3--:R-:W-:Y:S01]  /*2dd0*/  UISETP.GE.AND UP3, UPT, UR6, 0x1, UPT ;  /* 0x000000010600788c */ /* 0x008fe2000bf66270 */
[----:B------:R-:W-:Y:S01]  /*2de0*/  UMOV UR20, 0x0 ;  /* 0x0000000000147882 */ /* 0x000fe20000000000 */
[----:B------:R-:W-:Y:S01]  /*2df0*/  UMOV UR21, 0x4100010 ;  /* 0x0410001000157882 */ /* 0x000fe20000000000 */
[----:B------:R-:W-:Y:S01]  /*2e00*/  UMOV UR18, 0x0 ;  /* 0x0000000000127882 */ /* 0x000fe20000000000 */
[----:B------:R-:W-:Y:S01]  /*2e10*/  UMOV UR19, 0x4100010 ;  /* 0x0410001000137882 */ /* 0x000fe20000000000 */
[----:B-1----:R-:W-:-:S15]  /*2e20*/  R2UR UR16, R0 ;  /* 0x00000000001072ca */ /* 0x002fde00000e0000 */
.L_x_58:
[----:B------:R-:W-:Y:S02]  /*2e30*/  LEA R0, R10, UR5, 0x3 ;  /* 0x000000050a007c11 */ /* 0x000fe4000f8e18ff */
[----:B------:R-:W-:Y:S02]  /*2e40*/  SHF.L.U32 R2, R9, 0x1f, RZ ;  /* 0x0000001f09027819 */ /* 0x000fe400000006ff */
[----:B------:R-:W-:Y:S01]  /*2e50*/  PLOP3.LUT P0, PT, PT, PT, UP3, 0x80, 0x8 ;  /* 0x000000000008781c */ /* 0x000fe20003f0f038 */
[----:B------:R-:W-:Y:S01]  /*2e60*/  VIADD R3, R0, 0x80 ;  /* 0x0000008000037836 */ /* 0x000fe20000000000 */
[----:B-1----:R-:W1:Y:S02]  /*2e70*/  SYNCS.PHASECHK.TRANS64.TRYWAIT P1, [R0+URZ+0x70], R2 ;  /* 0x00007002000075a7 */ /* 0x002e6400080211ff */
[----:B-1-3--:R-:W-:Y:S09]  /*2e80*/  @!P1 BRA `(.L_x_52) ;  /* 0x0000004000689947 */ /* 0x00aff20003800000 */
.L_x_127:
[----:B------:R-:W-:Y:S01]  /*2e90*/  LEA R4, R10, UR5, 0x4 ;  /* 0x000000050a047c11 */ /* 0x000fe2000f8e20ff */
[----:B------:R-:W-:Y:S01]  /*2ea0*/  @UP3 ULEA UR6, UR14, UR5, 0x3 ;  /* 0x000000050e063291 */ /* 0x000fe2000f8e18ff */
[----:B------:R-:W-:Y:S01]  /*2eb0*/  PLOP3.LUT P2, PT, PT, PT, PT, 0x80, 0x8 ;  /* 0x000000000008781c */ /* 0x000fe20003f4f070 */
[----:B------:R-:W-:Y:S01]  /*2ec0*/  ULEA UR7, UR15, UR5, 0x3 ;  /* 0x000000050f077291 */ /* 0x000fe2000f8e18ff */
[----:B------:R-:W-:Y:S02]  /*2ed0*/  PRMT R3, RZ, 0x654, R3 ;  /* 0x00000654ff037816 */ /* 0x000fe40000000003 */
[----:B------:R-:W2:Y:S01]  /*2ee0*/  LDS.128 R4, [R4+0x100] ;  /* 0x0001000004047984 */ /* 0x000ea20000000c00 */
[----:B-1----:R-:W-:Y:S02]  /*2ef0*/  @P0 SHF.L.U32 R2, R8, 0x1f, RZ ;  /* 0x0000001f08020819 */ /* 0x002fe400000006ff */
[----:B------:R-:W-:Y:S01]  /*2f00*/  SHF.L.U32 R0, R11, 0x1f, RZ ;  /* 0x0000001f0b007819 */ /* 0x000fe200000006ff */
[----:B------:R-:W-:Y:S01]  /*2f10*/  @!PT LDS RZ, [RZ] ;  /* 0x00000000fffff984 */ /* 0x000fe20000000800 */
[----:B------:R-:W-:Y:S01]  /*2f20*/  @!PT LDS RZ, [RZ] ;  /* 0x00000000fffff984 */ /* 0x000fe20000000800 */
[----:B------:R-:W-:Y:S01]  /*2f30*/  @!PT LDS RZ, [RZ] ;  /* 0x00000000fffff984 */ /* 0x000fe20000000800 */
[----:B------:R-:W-:Y:S01]  /*2f40*/  @!PT LDS RZ, [RZ] ;  /* 0x00000000fffff984 */ /* 0x000fe20000000800 */
[----:B------:R1:W-:Y:S06]  /*2f50*/  MEMBAR.ALL.CTA ;  /* 0x0000000000007992 */ /* 0x0003ec0000008000 */
[----:B-1----:R-:W1:Y:S02]  /*2f60*/  FENCE.VIEW.ASYNC.S ;  /* 0x00000000000073c6 */ /* 0x002e640000000000 */
[----:B-1----:R1:W-:Y:S01]  /*2f70*/  SYNCS.ARRIVE.TRANS64.RED.A1T0 RZ, [R3+URZ], RZ ;  /* 0x000000ff03ff79a7 */ /* 0x0023e200081004ff */
[----:B------:R1:W3:Y:S01]  /*2f80*/  @P0 SYNCS.PHASECHK.TRANS64.TRYWAIT P2, [UR6], R2 ;  /* 0x00000002ff0005a7 */ /* 0x0002e20008041106 */
[----:B------:R-:W-:Y:S01]  /*2f90*/  ULEA.HI UR6, UR15, UR15, URZ, 0x1 ;  /* 0x0000000f0f067291 */ /* 0x000fe2000f8f08ff */
[----:B--2---:R-:W-:-:S03]  /*2fa0*/  LOP3.LUT P1, RZ, R6, 0x1, RZ, 0xc0, !PT ;  /* 0x0000000106ff7812 */ /* 0x004fc6000782c0ff */
[----:B------:R-:W-:Y:S02]  /*2fb0*/  USHF.L.U32 UR8, UR6, 0x5, URZ ;  /* 0x0000000506087899 */ /* 0x000fe400080006ff */
[----:B------:R-:W-:Y:S02]  /*2fc0*/  ULOP3.LUT UR6, UR6, 0xffe, URZ, 0xc0, !UPT ;  /* 0x00000ffe06067892 */ /* 0x000fe4000f8ec0ff */
[----:B------:R-:W-:Y:S02]  /*2fd0*/  ULOP3.LUT UR8, UR8, 0xffffffc0, URZ, 0xc0, !UPT ;  /* 0xffffffc008087892 */ /* 0x000fe4000f8ec0ff */
[----:B------:R-:W-:Y:S02]  /*2fe0*/  UIADD3 UR6, UPT, UPT, -UR6, UR15, URZ ;  /* 0x0000000f06067290 */ /* 0x000fe4000fffe1ff */
[----:B------:R-:W-:Y:S01]  /*2ff0*/  UIADD3 UR8, UPT, UPT, UR16, UR8, URZ ;  /* 0x0000000810087290 */ /* 0x000fe2000fffe0ff */
[----:B------:R-:W2:Y:S03]  /*3000*/  SYNCS.PHASECHK.TRANS64.TRYWAIT P0, [UR7+0xb0], R0 ;  /* 0x0000b000ff0075a7 */ /* 0x000ea60008001107 */
[----:B------:R-:W-:Y:S01]  /*3010*/  ULEA UR8, UR6, UR8, 0x14 ;  /* 0x0000000806087291 */ /* 0x000fe2000f8ea0ff */
[----:B-123--:R-:W-:Y:S11]  /*3020*/  @!P0 BRA `(.L_x_53) ;  /* 0x0000004000148947 */ /* 0x00eff60003800000 */
.L_x_129:
[----:B------:R-:W-:Y:S01]  /*3030*/  IADD3 R10, PT, PT, R10, 0x1, RZ ;  /* 0x000000010a0a7810 */ /* 0x000fe20007ffe0ff */
[----:B------:R-:W-:Y:S06]  /*3040*/  BRA.U !UP3, `(.L_x_54) ;  /* 0x000000010bc07547 */ /* 0x000fec000b800000 */
[----:B------:R-:W-:Y:S01]  /*3050*/  UPLOP3.LUT UP4, UPT, UPT, UPT, UPT, 0x40, 0x4 ;  /* 0x000000000004789c */ /* 0x000fe20003f8e870 */
[----:B------:R-:W-:Y:S01]  /*3060*/  UMOV UR13, UR9 ;  /* 0x00000009000d7c82 */ /* 0x000fe20008000000 */
[----:B------:R-:W-:Y:S01]  /*3070*/  UMOV UR12, UR4 ;  /* 0x00000004000c7c82 */ /* 0x000fe20008000000 */
[----:B------:R-:W-:-:S08]  /*3080*/  UMOV UR17, UR14 ;  /* 0x0000000e00117c82 */ /* 0x000fd00008000000 */
.L_x_57:
[----:B------:R-:W-:Y:S02]  /*3090*/  UIADD3 UR13, UPT, UPT, UR13, 0x1, URZ ;  /* 0x000000010d0d7890 */ /* 0x000fe4000fffe0ff */
[----:B--2---:R-:W-:Y:S02]  /*30a0*/  ULEA UR6, UR17, UR5, 0x3 ;  /* 0x0000000511067291 */ /* 0x004fe4000f8e18ff */
[----:B------:R-:W-:Y:S01]  /*30b0*/  UISETP.NE.AND UP0, UPT, UR13, URZ, UPT ;  /* 0x000000ff0d00728c */ /* 0x000fe2000bf05270 */
[----:B---3--:R-:W-:Y:S10]  /*30c0*/  @P2 BRA `(.L_x_55) ;  /* 0x00000000000c2947 */ /* 0x008ff40003800000 */
[----:B-1----:R-:W-:Y:S04]  /*30d0*/  SHF.L.U32 R2, R8, 0x1f, RZ ;  /* 0x0000001f08027819 */ /* 0x002fe800000006ff */
[----:B------:R-:W1:Y:S02]  /*30e0*/  SYNCS.PHASECHK.TRANS64.TRYWAIT P0, [UR6], R2 ;  /* 0x00000002ff0075a7 */ /* 0x000e640008001106 */
[----:B-1----:R-:W-:Y:S05]  /*30f0*/  @!P0 BRA `(.L_x_56) ;  /* 0x0000003c00f88947 */ /* 0x002fea0003800000 */
.L_x_55:
[----:B------:R-:W-:Y:S01]  /*3100*/  UISETP.NE.AND UP1, UPT, UR12, 0x1, UPT ;  /* 0x000000010c00788c */ /* 0x000fe2000bf25270 */
[----:B------:R-:W-:Y:S01]  /*3110*/  PLOP3.LUT P2, PT, PT, PT, PT, 0x80, 0x8 ;  /* 0x000000000008781c */ /* 0x000fe20003f4f070 */
[----:B------:R-:W-:Y:S02]  /*3120*/  UIADD3 UR14, UPT, UPT, UR17, 0x1, URZ ;  /* 0x00000001110e7890 */ /* 0x000fe4000fffe0ff */
[----:B------:R-:W-:Y:S02]  /*3130*/  ULEA UR28, UR17, UR11, 0x9 ;  /* 0x0000000b111c7291 */ /* 0x000fe4000f8e48ff */
[----:B------:R-:W-:Y:S01]  /*3140*/  UISETP.NE.AND UP2, UPT, UR14, 0x3, UPT ;  /* 0x000000030e00788c */ /* 0x000fe2000bf45270 */
[----:B------:R-:W-:Y:S01]  /*3150*/  PLOP3.LUT P0, PT, PT, PT, UP1, 0x80, 0x8 ;  /* 0x000000000008781c */ /* 0x000fe20003f0f018 */
[----:B------:R-:W-:Y:S02]  /*3160*/  UIADD3 UR40, UPT, UPT, UR28, 0x2, URZ ;  /* 0x000000021c287890 */ /* 0x000fe4000fffe0ff */
[----:B------:R-:W-:Y:S02]  /*3170*/  USEL UR27, URZ, 0x1, UP2 ;  /* 0x00000001ff1b7887 */ /* 0x000fe40009000000 */
[----:B------:R-:W-:Y:S02]  /*3180*/  USEL UR14, UR14, URZ, UP2 ;  /* 0x000000ff0e0e7287 */ /* 0x000fe40009000000 */
[----:B------:R-:W-:Y:S02]  /*3190*/  UIADD3 UR36, UPT, UPT, UR28, 0x4, URZ ;  /* 0x000000041c247890 */ /* 0x000fe4000fffe0ff */
[----:B------:R-:W-:Y:S01]  /*31a0*/  @UP1 ULEA UR26, UR14, UR5, 0x3 ;  /* 0x000000050e1a1291 */ /* 0x000fe2000f8e18ff */
[----:B------:R-:W-:Y:S01]  /*31b0*/  LOP3.LUT R8, R8, UR27, RZ, 0x3c, !PT ;  /* 0x0000001b08087c12 */ /* 0x000fe2000f8e3cff */
[----:B------:R-:W-:Y:S02]  /*31c0*/  UIADD3 UR32, UPT, UPT, UR28, 0x6, URZ ;  /* 0x000000061c207890 */ /* 0x000fe4000fffe0ff */
[----:B------:R-:W-:Y:S01]  /*31d0*/  UIADD3 UR6, UPT, UPT, UR6, 0x18, URZ ;  /* 0x0000001806067890 */ /* 0x000fe2000fffe0ff */
[----:B-1----:R-:W-:Y:S01]  /*31e0*/  @P0 SHF.L.U32 R0, R8, 0x1f, RZ ;  /* 0x0000001f08000819 */ /* 0x002fe200000006ff */
[----:B------:R-:W-:Y:S01]  /*31f0*/  UIADD3 UR12, UPT, UPT, UR12, -0x1, URZ ;  /* 0xffffffff0c0c7890 */ /* 0x000fe2000fffe0ff */
[----:B------:R-:W-:Y:S02]  /*3200*/  UMOV UR29, 0x40004040 ;  /* 0x40004040001d7882 */ /* 0x000fe40000000000 */
[----:B------:R2:W3:Y:S01]  /*3210*/  @P0 SYNCS.PHASECHK.TRANS64.TRYWAIT P2, [UR26], R0 ;  /* 0x00000000ff0005a7 */ /* 0x0004e2000804111a */
[----:B------:R-:W-:Y:S01]  /*3220*/  ULEA UR26, UR17, UR10, 0x9 ;  /* 0x0000000a111a7291 */ /* 0x000fe2000f8e48ff */
[----:B------:R-:W-:Y:S01]  /*3230*/  UMOV UR27, 0x40004040 ;  /* 0x40004040001b7882 */ /* 0x000fe20000000000 */
[----:B------:R-:W-:Y:S02]  /*3240*/  UMOV UR41, 0x40004040 ;  /* 0x4000404000297882 */ /* 0x000fe40000000000 */
[----:B------:R-:W-:Y:S02]  /*3250*/  UIADD3 UR38, UPT, UPT, UR26, 0x2, URZ ;  /* 0x000000021a267890 */ /* 0x000fe4000fffe0ff */
[----:B------:R-:W-:Y:S02]  /*3260*/  UIADD3 UR34, UPT, UPT, UR26, 0x4, URZ ;  /* 0x000000041a227890 */ /* 0x000fe4000fffe0ff */
[----:B------:R-:W-:Y:S01]  /*3270*/  UIADD3 UR30, UPT, UPT, UR26, 0x6, URZ ;  /* 0x000000061a1e7890 */ /* 0x000fe2000fffe0ff */
[----:B------:R2:W-:Y:S01]  /*3280*/  UTCHMMA gdesc[UR26], gdesc[UR28], tmem[UR8], tmem[UR24], idesc[UR25], UP4 ;  /* 0x00ff181c1a0075ea */ /* 0x0005e2000a000008 */
[----:B------:R-:W-:Y:S01]  /*3290*/  UPLOP3.LUT UP4, UPT, UPT, UPT, UPT, 0x80, 0x8 ;  /* 0x000000000008789c */ /* 0x000fe20003f8f070 */
[----:B------:R-:W-:Y:S01]  /*32a0*/  UMOV UR39, 0x40004040 ;  /* 0x4000404000277882 */ /* 0x000fe20000000000 */
[----:B------:R-:W-:Y:S01]  /*32b0*/  UMOV UR37, 0x40004040 ;  /* 0x4000404000257882 */ /* 0x000fe20000000000 */
[----:B------:R2:W-:Y:S01]  /*32c0*/  UTCHMMA gdesc[UR38], gdesc[UR40], tmem[UR8], tmem[UR22], idesc[UR23], UPT ;  /* 0x00ff1628260075ea */ /* 0x0005e2000b800008 */
[----:B------:R-:W-:Y:S01]  /*32d0*/  UMOV UR35, 0x40004040 ;  /* 0x4000404000237882 */ /* 0x000fe20000000000 */
[----:B------:R-:W-:Y:S01]  /*32e0*/  UMOV UR33, 0x40004040 ;  /* 0x4000404000217882 */ /* 0x000fe20000000000 */
[----:B------:R-:W-:Y:S01]  /*32f0*/  UMOV UR31, 0x40004040 ;  /* 0x40004040001f7882 */ /* 0x000fe20000000000 */
[----:B------:R2:W-:Y:S01]  /*3300*/  UTCHMMA gdesc[UR34], gdesc[UR36], tmem[UR8], tmem[UR20], idesc[UR21], UPT ;  /* 0x00ff1424220075ea */ /* 0x0005e2000b800008 */
[----:B------:R2:W-:Y:S01]  /*3310*/  UTCHMMA gdesc[UR30], gdesc[UR32], tmem[UR8], tmem[UR18], idesc[UR19], UPT ;  /* 0x00ff12201e0075ea */ /* 0x0005e2000b800008 */
[----:B------:R2:W-:Y:S01]  /*3320*/  UTCBAR [UR6], URZ ;  /* 0x000000ff060073e9 */ /* 0x0005e200080000ff */
[----:B------:R-:W-:Y:S01]  /*3330*/  UMOV UR17, UR14 ;  /* 0x0000000e00117c82 */ /* 0x000fe20008000000 */
[----:B------:R-:W-:Y:S05]  /*3340*/  BRA.U UP0, `(.L_x_57) ;  /* 0xfffffffd00507547 */ /* 0x000fea000b83ffff */
.L_x_54:
[----:B------:R-:W-:Y:S01]  /*3350*/  UIADD3 UR15, UPT, UPT, UR15, 0x1, URZ ;  /* 0x000000010f0f7890 */ /* 0x000fe2000fffe0ff */
[C---:B------:R-:W-:Y:S01]  /*3360*/  ISETP.NE.AND P0, PT, R10.reuse, 0x2, PT ;  /* 0x000000020a00780c */ /* 0x040fe20003f05270 */
[----:B------:R-:W-:Y:S02]  /*3370*/  UIADD3 UR7, UPT, UPT, UR7, 0x90, URZ ;  /* 0x0000009007077890 */ /* 0x000fe4000fffe0ff */
[----:B------:R-:W-:Y:S01]  /*3380*/  UISETP.NE.AND UP0, UPT, UR15, 0x4, UPT ;  /* 0x000000040f00788c */ /* 0x000fe2000bf05270 */
[----:B-12---:R-:W-:Y:S02]  /*3390*/  SEL R0, RZ, 0x1, P0 ;  /* 0x00000001ff007807 */ /* 0x006fe40000000000 */
[----:B------:R-:W-:Y:S01]  /*33a0*/  SEL R10, R10, RZ, P0 ;  /* 0x000000ff0a0a7207 */ /* 0x000fe20000000000 */
[----:B------:R-:W-:Y:S01]  /*33b0*/  USEL UR6, URZ, 0x1, UP0 ;  /* 0x00000001ff067887 */ /* 0x000fe20008000000 */
[----:B------:R-:W-:Y:S01]  /*33c0*/  LOP3.LUT R9, R9, R0, RZ, 0x3c, !PT ;  /* 0x0000000009097212 */ /* 0x000fe200078e3cff */
[----:B------:R-:W-:Y:S01]  /*33d0*/  USEL UR15, UR15, URZ, UP0 ;  /* 0x000000ff0f0f7287 */ /* 0x000fe20008000000 */
[----:B------:R1:W-:Y:S03]  /*33e0*/  UTCBAR [UR7], URZ ;  /* 0x000000ff070073e9 */ /* 0x0003e600080000ff */
[----:B------:R-:W-:Y:S01]  /*33f0*/  LOP3.LUT R11, R11, UR6, RZ, 0x3c, !PT ;  /* 0x000000060b0b7c12 */ /* 0x000fe2000f8e3cff */
[----:B------:R-:W-:Y:S07]  /*3400*/  @P1 BRA `(.L_x_58) ;  /* 0xfffffff800881947 */ /* 0x000fee000383ffff */
[----:B------:R-:W2:Y:S01]  /*3410*/  S2UR UR4, SR_CgaCtaId ;  /* 0x00000000000479c3 */ /* 0x000ea20000008800 */
[----:B------:R-:W-:Y:S01]  /*3420*/  ELECT P0, URZ, PT ;  /* 0x0000000000ff782f */ /* 0x000fe20003800000 */
[----:B------:R-:W-:Y:S01]  /*3430*/  IMAD.MOV.U32 R0, RZ, RZ, 0x1 ;  /* 0x00000001ff007424 */ /* 0x000fe200078e00ff */
[----:B------:R-:W-:Y:S01]  /*3440*/  UIADD3 UR5, UPT, UPT, UR5, 0xb0, URZ ;  /* 0x000000b005057890 */ /* 0x000fe2000fffe0ff */
[----:B------:R-:W-:Y:S01]  /*3450*/  SHF.L.U32 R2, R11, 0x1f, RZ ;  /* 0x0000001f0b027819 */ /* 0x000fe200000006ff */
[----:B------:R-:W-:-:S03]  /*3460*/  UMOV UR6, 0x40 ;  /* 0x0000004000067882 */ /* 0x000fc60000000000 */
[----:B------:R-:W-:Y:S01]  /*3470*/  UVIRTCOUNT.DEALLOC.SMPOOL 0x80 ;  /* 0x000000800000784c */ /* 0x000fe20000000000 */
[----:B--2---:R-:W-:Y:S02]  /*3480*/  ULEA UR4, UR4, UR6, 0x18 ;  /* 0x0000000604047291 */ /* 0x004fe4000f8ec0ff */
[----:B------:R-:W-:-:S07]  /*3490*/  ULEA UR6, UR15, UR5, 0x3 ;  /* 0x000000050f067291 */ /* 0x000fce000f8e18ff */
[----:B------:R2:W-:Y:S02]  /*34a0*/  @P0 STS.U8 [UR4+0x1c], R0 ;  /* 0x00001c00ff000988 */ /* 0x0005e40008000004 */
[----:B------:R-:W4:Y:S02]  /*34b0*/  SYNCS.PHASECHK.TRANS64.TRYWAIT P0, [UR6], R2 ;  /* 0x00000002ff0075a7 */ /* 0x000f240008001106 */
[----:B--2-4-:R-:W-:Y:S05]  /*34c0*/  @!P0 BRA `(.L_x_59) ;  /* 0x0000003c001c8947 */ /* 0x014fea0003800000 */
.L_x_132:
[----:B-1----:R-:W-:-:S04]  /*34d0*/  UIADD3 UR7, UPT, UPT, UR15, 0x1, URZ ;  /* 0x000000010f077890 */ /* 0x002fc8000fffe0ff */
[----:B------:R-:W-:-:S04]  /*34e0*/  UISETP.NE.AND UP0, UPT, UR7, 0x4, UPT ;  /* 0x000000040700788c */ /* 0x000fc8000bf05270 */
[----:B------:R-:W-:Y:S02]  /*34f0*/  USEL UR8, URZ, 0x1, UP0 ;  /* 0x00000001ff087887 */ /* 0x000fe40008000000 */
[----:B------:R-:W-:-:S04]  /*3500*/  USEL UR7, UR7, URZ, UP0 ;  /* 0x000000ff07077287 */ /* 0x000fc80008000000 */
[----:B------:R-:W-:Y:S01]  /*3510*/  ULEA UR6, UR7, UR5, 0x3 ;  /* 0x0000000507067291 */ /* 0x000fe2000f8e18ff */
[----:B--2---:R-:W-:-:S04]  /*3520*/  LOP3.LUT R2, R11, UR8, RZ, 0x3c, !PT ;  /* 0x000000080b027c12 */ /* 0x004fc8000f8e3cff */
[----:B------:R-:W-:-:S04]  /*3530*/  SHF.L.U32 R3, R2, 0x1f, RZ ;  /* 0x0000001f02037819 */ /* 0x000fc800000006ff */
[----:B------:R-:W1:Y:S02]  /*3540*/  SYNCS.PHASECHK.TRANS64.TRYWAIT P0, [UR6], R3 ;  /* 0x00000003ff0075a7 */ /* 0x000e640008001106 */
[----:B-1----:R-:W-:Y:S05]  /*3550*/  @!P0 BRA `(.L_x_60) ;  /* 0x0000003c00108947 */ /* 0x002fea0003800000 */
.L_x_134:
        /* <DEDUP_REMOVED lines=9> */
.L_x_136:
[----:B------:R-:W-:-:S04]  /*35f0*/  UIADD3 UR7, UPT, UPT, UR7, 0x1, URZ ;  /* 0x0000000107077890 */ /* 0x000fc8000fffe0ff */
[----:B------:R-:W-:-:S04]  /*3600*/  UISETP.NE.AND UP0, UPT, UR7, 0x4, UPT ;  /* 0x000000040700788c */ /* 0x000fc8000bf05270 */
[----:B------:R-:W-:Y:S02]  /*3610*/  USEL UR6, URZ, 0x1, UP0 ;  /* 0x00000001ff067887 */ /* 0x000fe40008000000 */
[----:B------:R-:W-:-:S04]  /*3620*/  USEL UR7, UR7, URZ, UP0 ;  /* 0x000000ff07077287 */ /* 0x000fc80008000000 */
[----:B------:R-:W-:Y:S01]  /*3630*/  ULEA UR7, UR7, UR5, 0x3 ;  /* 0x0000000507077291 */ /* 0x000fe2000f8e18ff */
[----:B------:R-:W-:-:S04]  /*3640*/  LOP3.LUT R2, R2, UR6, RZ, 0x3c, !PT ;  /* 0x0000000602027c12 */ /* 0x000fc8000f8e3cff */
[----:B------:R-:W-:-:S04]  /*3650*/  SHF.L.U32 R2, R2, 0x1f, RZ ;  /* 0x0000001f02027819 */ /* 0x000fc800000006ff */
[----:B------:R-:W2:Y:S02]  /*3660*/  SYNCS.PHASECHK.TRANS64.TRYWAIT P0, [UR7], R2 ;  /* 0x00000002ff0075a7 */ /* 0x000ea40008001107 */
[----:B--2---:R-:W-:Y:S05]  /*3670*/  @!P0 BRA `(.L_x_62) ;  /* 0x0000003800f88947 */ /* 0x004fea0003800000 */
.L_x_138:
[----:B------:R-:W-:Y:S01]  /*3680*/  NOP ;  /* 0x0000000000007918 */ /* 0x000fe20000000000 */
[----:B-1----:R-:W1:Y:S01]  /*3690*/  LDS R0, [UR4+0x14] ;  /* 0x00001404ff007984 */ /* 0x002e620008000800 */
[----:B------:R-:W-:Y:S01]  /*36a0*/  ULOP3.LUT UR6, UR16, 0xffff, URZ, 0xc0, !UPT ;  /* 0x0000ffff10067892 */ /* 0x000fe2000f8ec0ff */
[----:B------:R-:W-:Y:S01]  /*36b0*/  UMOV UR8, 0xffff ;  /* 0x0000ffff00087882 */ /* 0x000fe20000000000 */
[----:B------:R-:W-:Y:S02]  /*36c0*/  UMOV UR5, 0x1 ;  /* 0x0000000100057882 */ /* 0x000fe40000000000 */
[----:B------:R-:W-:-:S04]  /*36d0*/  USHF.R.U32.HI UR6, URZ, 0x5, UR6 ;  /* 0x00000005ff067899 */ /* 0x000fc80008011606 */
[----:B------:R-:W-:Y:S02]  /*36e0*/  USHF.L.U32 UR8, UR8, UR6, URZ ;  /* 0x0000000608087299 */ /* 0x000fe400080006ff */
[----:B------:R-:W-:-:S04]  /*36f0*/  USHF.L.U32 UR5, UR5, UR6, URZ ;  /* 0x0000000605057299 */ /* 0x000fc800080006ff */
[----:B-1----:R-:W-:-:S04]  /*3700*/  LOP3.LUT R0, R0, UR8, RZ, 0xc0, !PT ;  /* 0x0000000800007c12 */ /* 0x002fc8000f8ec0ff */
[----:B------:R-:W-:-:S13]  /*3710*/  ISETP.NE.AND P0, PT, R0, UR8, PT ;  /* 0x0000000800007c0c */ /* 0x000fda000bf05270 */
[----:B------:R-:W-:Y:S05]  /*3720*/  @P0 BRA `(.L_x_63) ;  /* 0x0000000000580947 */ /* 0x000fea0003800000 */
[----:B------:R-:W1:Y:S02]  /*3730*/  LDS R0, [UR4+0x18] ;  /* 0x00001804ff007984 */ /* 0x000e640008000800 */
[----:B-1----:R-:W-:-:S04]  /*3740*/  LOP3.LUT R0, R0, UR5, RZ, 0xc0, !PT ;  /* 0x0000000500007c12 */ /* 0x002fc8000f8ec0ff */
[----:B------:R-:W-:-:S13]  /*3750*/  ISETP.NE.AND P0, PT, R0, UR5, PT ;  /* 0x0000000500007c0c */ /* 0x000fda000bf05270 */
[----:B------:R-:W-:Y:S05]  /*3760*/  @P0 BRA `(.L_x_64) ;  /* 0x00000000003c0947 */ /* 0x000fea0003800000 */
[----:B------:R-:W1:Y:S01]  /*3770*/  S2R R2, SR_LANEID ;  /* 0x0000000000027919 */ /* 0x000e620000000000 */
[----:B------:R-:W-:Y:S01]  /*3780*/  ULOP3.LUT UR8, URZ, UR8, URZ, 0x33, !UPT ;  /* 0x00000008ff087292 */ /* 0x000fe2000f8e33ff */
[----:B------:R-:W-:Y:S02]  /*3790*/  VOTEU.ANY UR7, UPT, PT ;  /* 0x0000000000077886 */ /* 0x000fe400038e0100 */
[----:B------:R-:W-:-:S03]  /*37a0*/  UFLO.U32 UR7, UR7 ;  /* 0x00000007000772bd */ /* 0x000fc600080e0000 */
[----:B------:R-:W-:-:S04]  /*37b0*/  IMAD.U32 R0, RZ, RZ, UR8 ;  /* 0x00000008ff007e24 */ /* 0x000fc8000f8e00ff */
[----:B------:R2:W4:Y:S02]  /*37c0*/  REDUX UR6, R0 ;  /* 0x00000000000673c4 */ /* 0x0005240000000000 */
[----:B------:R1:W-:Y:S02]  /*37d0*/  UTCATOMSWS.AND URZ, UR8 ;  /* 0x0000000800ff79e3 */ /* 0x0003e40008000000 */
[----:B-1----:R-:W-:Y:S02]  /*37e0*/  ISETP.EQ.U32.AND P0, PT, R2, UR7, PT ;  /* 0x0000000702007c0c */ /* 0x002fe4000bf02070 */
[----:B--2---:R-:W-:Y:S02]  /*37f0*/  LOP3.LUT R0, RZ, UR5, RZ, 0x33, !PT ;  /* 0x00000005ff007c12 */ /* 0x004fe4000f8e33ff */
[----:B----4-:R-:W-:Y:S02]  /*3800*/  MOV R2, UR6 ;  /* 0x0000000600027c02 */ /* 0x010fe40008000f00 */
[----:B------:R-:W1:Y:S07]  /*3810*/  REDUX UR5, R0 ;  /* 0x00000000000573c4 */ /* 0x000e6e0000000000 */
[----:B------:R2:W-:Y:S01]  /*3820*/  @P0 ATOMS.AND RZ, [UR4+0x14], R2 ;  /* 0x00001402ffff098c */ /* 0x0005e2000a800004 */
[----:B-1----:R-:W-:-:S05]  /*3830*/  IMAD.U32 R0, RZ, RZ, UR5 ;  /* 0x00000005ff007e24 */ /* 0x002fca000f8e00ff */
[----:B------:R2:W-:Y:S01]  /*3840*/  @P0 ATOMS.AND RZ, [UR4+0x18], R0 ;  /* 0x00001800ffff098c */ /* 0x0005e2000a800004 */
[----:B------:R-:W-:Y:S05]  /*3850*/  BRA `(.L_x_65) ;  /* 0x0000000000147947 */ /* 0x000fea0003800000 */
.L_x_64:
[----:B------:R-:W-:Y:S02]  /*3860*/  MOV R2, 0x3880 ;  /* 0x0000388000027802 */ /* 0x000fe40000000f00 */
[----:B---3-5:R-:W-:Y:S05]  /*3870*/  CALL.REL.NOINC `($__internal_0_$__cuda_sm10x_tcgen05_guardrail_trap_col_being_dealloced_not_returned_by_alloc) ;  /* 0x0000003c006c7944 */ /* 0x028fea0003c00000 */
[----:B------:R-:W-:Y:S05]  /*3880*/  BRA `(.L_x_65) ;  /* 0x0000000000087947 */ /* 0x000fea0003800000 */
.L_x_63:
[----:B------:R-:W-:Y:S02]  /*3890*/  MOV R2, 0x38b0 ;  /* 0x000038b000027802 */ /* 0x000fe40000000f00 */
[----:B---3-5:R-:W-:Y:S05]  /*38a0*/  CALL.REL.NOINC `($__internal_2_$__cuda_sm10x_tcgen05_guardrail_trap_unallocated_columns_being_dealloced) ;  /* 0x0000003c00787944 */ /* 0x028fea0003c00000 */
.L_x_65:
[----:B------:R-:W-:Y:S01]  /*38b0*/  NOP ;  /* 0x0000000000007918 */ /* 0x000fe20000000000 */
[----:B------:R-:W-:Y:S05]  /*38c0*/  EXIT ;  /* 0x000000000000794d */ /* 0x000fea0003800000 */
.L_x_47:
[----:B------:R-:W-:-:S09]  /*38d0*/  UISETP.NE.OR UP2, UPT, UR8, 0x3, !UP2 ;  /* 0x000000030800788c */ /* 0x000fd2000d745670 */
[----:B------:R-:W-:Y:S05]  /*38e0*/  BRA.U UP2, `(.L_x_66) ;  /* 0x0000000d02ac7547 */ /* 0x000fea000b800000 */
[----:B------:R-:W1:Y:S01]  /*38f0*/  LDC R0, c[0x0][0xb30] ;  /* 0x0002cc00ff007b82 */ /* 0x000e620000000800 */
[----:B------:R-:W2:Y:S01]  /*3900*/  LDCU.64 UR8, c[0x0][0x888] ;  /* 0x00011100ff0877ac */ /* 0x000ea20008000a00 */
[----:B------:R-:W-:Y:S01]  /*3910*/  IMAD.MOV.U32 R32, RZ, RZ, 0x1 ;  /* 0x00000001ff207424 */ /* 0x000fe200078e00ff */
[----:B------:R-:W-:Y:S01]  /*3920*/  CS2R R28, SRZ ;  /* 0x00000000001c7805 */ /* 0x000fe2000001ff00 */
[----:B------:R-:W-:Y:S01]  /*3930*/  IMAD.MOV.U32 R25, RZ, RZ, 0x1000 ;  /* 0x00001000ff197424 */ /* 0x000fe200078e00ff */
[----:B------:R-:W4:Y:S03]  /*3940*/  LDCU.64 UR4, c[0x0][0x890] ;  /* 0x00011200ff0477ac */ /* 0x000f260008000a00 */
[----:B------:R-:W3:Y:S01]  /*3950*/  LDC R24, c[0x0][0x370] ;  /* 0x0000dc00ff187b82 */ /* 0x000ee20000000800 */
[----:B------:R-:W-:Y:S01]  /*3960*/  UMOV UR7, 0x400 ;  /* 0x0000040000077882 */ /* 0x000fe20000000000 */
[----:B------:R-:W-:-:S02]  /*3970*/  UPLOP3.LUT UP1, UPT, UPT, UPT, UPT, 0x40, 0x4 ;  /* 0x000000000004789c */ /* 0x000fc40003f2e870 */
[----:B------:R-:W-:Y:S01]  /*3980*/  ULEA UR7, UR37, UR7, 0x18 ;  /* 0x0000000725077291 */ /* 0x000fe2000f8ec0ff */
[----:B------:R-:W-:-:S03]  /*3990*/  UMOV UR13, URZ ;  /* 0x000000ff000d7c82 */ /* 0x000fc60008000000 */
[----:B------:R-:W3:Y:S01]  /*39a0*/  LDC R3, c[0x0][0xb0c] ;  /* 0x0002c300ff037b82 */ /* 0x000ee20000000800 */
[----:B--2---:R-:W-:Y:S02]  /*39b0*/  UISETP.NE.U32.AND UP3, UPT, UR8, URZ, UPT ;  /* 0x000000ff0800728c */ /* 0x004fe4000bf65070 */
[----:B----4-:R-:W-:-:S05]  /*39c0*/  UISETP.NE.U32.AND UP4, UPT, UR4, URZ, UPT ;  /* 0x000000ff0400728c */ /* 0x010fca000bf85070 */
[----:B------:R-:W2:Y:S01]  /*39d0*/  LDC R22, c[0x0][0xb20] ;  /* 0x0002c800ff167b82 */ /* 0x000ea20000000800 */
[----:B-1----:R-:W-:Y:S01]  /*39e0*/  ISETP.NE.AND P1, PT, R0, 0x1, PT ;  /* 0x000000010000780c */ /* 0x002fe20003f25270 */
[----:B------:R-:W-:Y:S02]  /*39f0*/  UISETP.NE.AND.EX UP3, UPT, UR9, URZ, UPT, UP3 ;  /* 0x000000ff0900728c */ /* 0x000fe4000bf65330 */
[----:B------:R-:W-:-:S04]  /*3a00*/  UISETP.NE.AND.EX UP4, UPT, UR5, URZ, UPT, UP4 ;  /* 0x000000ff0500728c */ /* 0x000fc8000bf85340 */
[----:B------:R-:W1:Y:S08]  /*3a10*/  LDC.64 R30, c[0x0][0x348] ;  /* 0x0000d200ff1e7b82 */ /* 0x000e700000000a00 */
[----:B------:R-:W4:Y:S08]  /*3a20*/  LDC.64 R14, c[0x0][0xb10] ;  /* 0x0002c400ff0e7b82 */ /* 0x000f300000000a00 */
[----:B------:R-:W1:Y:S08]  /*3a30*/  LDC.64 R6, c[0x0][0xb18] ;  /* 0x0002c600ff067b82 */ /* 0x000e700000000a00 */
[----:B------:R-:W1:Y:S08]  /*3a40*/  LDC.64 R4, c[0x0][0xb28] ;  /* 0x0002ca00ff047b82 */ /* 0x000e700000000a00 */
[----:B--23--:R-:W1:Y:S02]  /*3a50*/  LDC R23, c[0x0][0x374] ;  /* 0x0000dd00ff177b82 */ /* 0x00ce640000000800 */
.L_x_75:
[C---:B------:R-:W-:Y:S02]  /*3a60*/  LEA R0, R29.reuse, UR7, 0x3 ;  /* 0x000000071d007c11 */ /* 0x040fe4000f8e18ff */
[----:B------:R-:W-:Y:S02]  /*3a70*/  SHF.L.U32 R2, R28, 0x1f, RZ ;  /* 0x0000001f1c027819 */ /* 0x000fe400000006ff */
[----:B------:R-:W-:Y:S02]  /*3a80*/  LEA R16, R29, UR7, 0x4 ;  /* 0x000000071d107c11 */ /* 0x000fe4000f8e20ff */
[----:B--2---:R-:W2:Y:S02]  /*3a90*/  SYNCS.PHASECHK.TRANS64.TRYWAIT P0, [R0+URZ+0x70], R2 ;  /* 0x00007002000075a7 */ /* 0x004ea400080011ff */
[----:B--2---:R-:W-:Y:S05]  /*3aa0*/  @!P0 BRA `(.L_x_67) ;  /* 0x0000003800048947 */ /* 0x004fea0003800000 */
.L_x_139:
[----:B------:R-:W-:Y:S01]  /*3ab0*/  ISETP.GE.AND P0, PT, R26, 0x1, PT ;  /* 0x000000011a00780c */ /* 0x000fe20003f06270 */
[----:B------:R-:W3:Y:S01]  /*3ac0*/  LDS.128 R16, [R16+0x100] ;  /* 0x0001000010107984 */ /* 0x000ee20000000c00 */
[----:B--2---:R-:W-:Y:S01]  /*3ad0*/  VIADD R0, R0, 0x80 ;  /* 0x0000008000007836 */ /* 0x004fe20000000000 */
[----:B------:R-:W-:Y:S01]  /*3ae0*/  @!PT LDS RZ, [RZ] ;  /* 0x00000000fffff984 */ /* 0x000fe20000000800 */
[----:B------:R-:W-:Y:S01]  /*3af0*/  @!PT LDS RZ, [RZ] ;  /* 0x00000000fffff984 */ /* 0x000fe20000000800 */
[----:B------:R-:W-:Y:S01]  /*3b00*/  @!PT LDS RZ, [RZ] ;  /* 0x00000000fffff984 */ /* 0x000fe20000000800 */
[----:B------:R-:W-:Y:S01]  /*3b10*/  @!PT LDS RZ, [RZ] ;  /* 0x00000000fffff984 */ /* 0x000fe20000000800 */
[----:B------:R2:W-:Y:S06]  /*3b20*/  MEMBAR.ALL.CTA ;  /* 0x0000000000007992 */ /* 0x0005ec0000008000 */
[----:B--2---:R-:W2:Y:S01]  /*3b30*/  FENCE.VIEW.ASYNC.S ;  /* 0x00000000000073c6 */ /* 0x004ea20000000000 */
[----:B------:R-:W-:Y:S04]  /*3b40*/  PRMT R0, RZ, 0x654, R0 ;  /* 0x00000654ff007816 */ /* 0x000fe80000000000 */
[----:B--2---:R2:W-:Y:S01]  /*3b50*/  SYNCS.ARRIVE.TRANS64.RED.A1T0 RZ, [R0+URZ], RZ ;  /* 0x000000ff00ff79a7 */ /* 0x0045e200081004ff */
[----:B---3--:R-:W-:Y:S11]  /*3b60*/  LOP3.LUT P3, RZ, R18, 0x1, RZ, 0xc0, !PT ;  /* 0x0000000112ff7812 */ /* 0x008ff6000786c0ff */
[----:B------:R-:W-:Y:S02]  /*3b70*/  @!UPT UIADD3 URZ, UPT, UPT, URZ, URZ, URZ ;  /* 0x000000fffffff290 */ /* 0x000fe4000fffe0ff */
[----:B------:R-:W-:Y:S02]  /*3b80*/  @P3 MOV R11, R16 ;  /* 0x00000010000b3202 */ /* 0x000fe40000000f00 */
[----:B------:R-:W-:Y:S01]  /*3b90*/  @P3 LOP3.LUT R10, R17, 0xffff, RZ, 0xc0, !PT ;  /* 0x0000ffff110a3812 */ /* 0x000fe200078ec0ff */
[----:B--2---:R-:W-:Y:S06]  /*3ba0*/  @!P0 BRA `(.L_x_68) ;  /* 0x0000000000a48947 */ /* 0x004fec0003800000 */
[-C--:B-1----:R-:W-:Y:S01]  /*3bb0*/  IMAD.HI.U32 R0, R23, R7.reuse, RZ ;  /* 0x0000000717007227 */ /* 0x082fe200078e00ff */
[----:B------:R-:W-:Y:S02]  /*3bc0*/  ISETP.NE.AND P0, PT, R6, 0x1, PT ;  /* 0x000000010600780c */ /* 0x000fe40003f05270 */
[----:B------:R-:W-:Y:S01]  /*3bd0*/  ISETP.NE.AND P2, PT, R26, 0x1, PT ;  /* 0x000000011a00780c */ /* 0x000fe20003f45270 */
[----:B----4-:R-:W-:Y:S01]  /*3be0*/  IMAD.HI.U32 R9, R24, R14, RZ ;  /* 0x0000000e18097227 */ /* 0x010fe200078e00ff */
[----:B------:R-:W-:Y:S02]  /*3bf0*/  SHF.R.U32.HI R0, RZ, R22, R0 ;  /* 0x00000016ff007219 */ /* 0x000fe40000011600 */
[----:B------:R-:W-:Y:S01]  /*3c00*/  ISETP.NE.AND P4, PT, R3, 0x1, PT ;  /* 0x000000010300780c */ /* 0x000fe20003f85270 */
[----:B------:R-:W-:Y:S01]  /*3c10*/  IMAD.HI.U32 R13, R10, R7, RZ ;  /* 0x000000070a0d7227 */ /* 0x000fe200078e00ff */
[----:B------:R-:W-:Y:S02]  /*3c20*/  SHF.R.U32.HI R9, RZ, R15, R9 ;  /* 0x0000000fff097219 */ /* 0x000fe40000011609 */
[----:B------:R-:W-:Y:S01]  /*3c30*/  SEL R0, R23, R0, !P0 ;  /* 0x0000000017007207 */ /* 0x000fe20004000000 */
[----:B------:R-:W-:Y:S01]  /*3c40*/  IMAD.HI.U32 R12, R11, R14, RZ ;  /* 0x0000000e0b0c7227 */ /* 0x000fe200078e00ff */
[----:B------:R-:W-:Y:S03]  /*3c50*/  SEL R9, R24, R9, !P4 ;  /* 0x0000000918097207 */ /* 0x000fe60006000000 */
[-C--:B------:R-:W-:Y:S01]  /*3c60*/  IMAD.HI.U32 R8, R0, R4.reuse, RZ ;  /* 0x0000000400087227 */ /* 0x080fe200078e00ff */
[----:B------:R-:W-:Y:S03]  /*3c70*/  SHF.R.U32.HI R12, RZ, R15, R12 ;  /* 0x0000000fff0c7219 */ /* 0x000fe6000001160c */
[----:B------:R-:W-:Y:S01]  /*3c80*/  IMAD.HI.U32 R2, R9, R4, RZ ;  /* 0x0000000409027227 */ /* 0x000fe200078e00ff */
[-C--:B------:R-:W-:Y:S02]  /*3c90*/  @P2 SHF.R.U32.HI R0, RZ, R5.reuse, R8 ;  /* 0x00000005ff002219 */ /* 0x080fe40000011608 */
[----:B------:R-:W-:Y:S02]  /*3ca0*/  SHF.R.U32.HI R8, RZ, R22, R13 ;  /* 0x00000016ff087219 */ /* 0x000fe4000001160d */
[----:B------:R-:W-:Y:S01]  /*3cb0*/  @P2 SHF.R.U32.HI R9, RZ, R5, R2 ;  /* 0x00000005ff092219 */ /* 0x000fe20000011602 */
[----:B------:R-:W-:Y:S01]  /*3cc0*/  IMAD R0, R26, R0, RZ ;  /* 0x000000001a007224 */ /* 0x000fe200078e02ff */
[----:B------:R-:W-:Y:S02]  /*3cd0*/  SEL R8, R10, R8, !P0 ;  /* 0x000000080a087207 */ /* 0x000fe40004000000 */
[----:B------:R-:W-:Y:S01]  /*3ce0*/  SEL R2, R11, R12, !P4 ;  /* 0x0000000c0b027207 */ /* 0x000fe20006000000 */
[----:B------:R-:W-:Y:S01]  /*3cf0*/  IMAD R12, R26, R9, RZ ;  /* 0x000000091a0c7224 */ /* 0x000fe200078e02ff */
[C---:B------:R-:W-:Y:S01]  /*3d00*/  ISETP.GE.AND P0, PT, R8.reuse, R0, PT ;  /* 0x000000000800720c */ /* 0x040fe20003f06270 */
[----:B------:R-:W-:Y:S03]  /*3d10*/  IMAD.HI.U32 R0, R8, R4, RZ ;  /* 0x0000000408007227 */ /* 0x000fe600078e00ff */
[----:B------:R-:W-:Y:S02]  /*3d20*/  ISETP.GE.OR P0, PT, R2, R12, P0 ;  /* 0x0000000c0200720c */ /* 0x000fe40000706670 */
[-C--:B------:R-:W-:Y:S04]  /*3d30*/  SHF.R.U32.HI R0, RZ, R5.reuse, R0 ;  /* 0x00000005ff007219 */ /* 0x080fe80000011600 */
[----:B------:R-:W-:Y:S05]  /*3d40*/  SEL R13, R8, R0, !P2 ;  /* 0x00000000080d7207 */ /* 0x000fea0005000000 */
[----:B------:R-:W-:Y:S02]  /*3d50*/  IMAD.MOV R12, RZ, RZ, -R13 ;  /* 0x000000ffff0c7224 */ /* 0x000fe400078e0a0d */
[----:B------:R-:W-:Y:S04]  /*3d60*/  @!P0 IMAD.HI.U32 R0, R2, R4, RZ ;  /* 0x0000000402008227 */ /* 0x000fe800078e00ff */
[----:B------:R-:W-:Y:S01]  /*3d70*/  IMAD R12, R26, R12, R8 ;  /* 0x0000000c1a0c7224 */ /* 0x000fe200078e0208 */
[----:B------:R-:W-:Y:S04]  /*3d80*/  @!P0 SHF.R.U32.HI R0, RZ, R5, R0 ;  /* 0x00000005ff008219 */ /* 0x000fe80000011600 */
[----:B------:R-:W-:Y:S04]  /*3d90*/  @!P0 SEL R0, R2, R0, !P2 ;  /* 0x0000000002008207 */ /* 0x000fe80005000000 */
[----:B------:R-:W-:Y:S01]  /*3da0*/  @!P0 IADD3 R13, PT, PT, R13, -R0, RZ ;  /* 0x800000000d0d8210 */ /* 0x000fe20007ffe0ff */
[----:B------:R-:W-:Y:S01]  /*3db0*/  @!P0 IMAD R0, R9, R12, R0 ;  /* 0x0000000c09008224 */ /* 0x000fe200078e0200 */
[----:B------:R-:W-:Y:S01]  /*3dc0*/  IADD3 R9, PT, PT, -R8, RZ, RZ ;  /* 0x000000ff08097210 */ /* 0x000fe20007ffe1ff */
[--C-:B------:R-:W-:Y:S02]  /*3dd0*/  IMAD.MOV R12, RZ, RZ, -R2.reuse ;  /* 0x000000ffff0c7224 */ /* 0x100fe400078e0a02 */
[----:B------:R-:W-:Y:S02]  /*3de0*/  @!P0 IMAD R8, R13, R26, R2 ;  /* 0x0000001a0d088224 */ /* 0x000fe400078e0202 */
[----:B------:R-:W-:Y:S02]  /*3df0*/  @!P0 IMAD.MOV.U32 R2, RZ, RZ, R0 ;  /* 0x000000ffff028224 */ /* 0x000fe400078e0000 */
[----:B------:R-:W-:Y:S02]  /*3e00*/  IMAD R11, R3, R12, R11 ;  /* 0x0000000c030b7224 */ /* 0x000fe400078e020b */
[----:B------:R-:W-:Y:S02]  /*3e10*/  IMAD R10, R6, R9, R10 ;  /* 0x00000009060a7224 */ /* 0x000fe400078e020a */
[----:B------:R-:W-:Y:S02]  /*3e20*/  IMAD R11, R2, R3, R11 ;  /* 0x00000003020b7224 */ /* 0x000fe400078e020b */
[----:B------:R-:W-:Y:S02]  /*3e30*/  IMAD R10, R8, R6, R10 ;  /* 0x00000006080a7224 */ /* 0x000fe400078e020a */
.L_x_68:
[----:B------:R-:W-:Y:S05]  /*3e40*/  BRA.U UP1, `(.L_x_69) ;  /* 0x0000000101107547 */ /* 0x000fea000b800000 */
[----:B------:R-:W-:Y:S04]  /*3e50*/  MOV R2, UR6 ;  /* 0x0000000600027c02 */ /* 0x000fe80008000f00 */
[----:B------:R-:W-:Y:S04]  /*3e60*/  SHF.L.U32 R2, R2, 0x1f, RZ ;  /* 0x0000001f02027819 */ /* 0x000fe800000006ff */
[----:B------:R-:W2:Y:S02]  /*3e70*/  SYNCS.PHASECHK.TRANS64.TRYWAIT P0, [UR7+0x68], R2 ;  /* 0x00006802ff0075a7 */ /* 0x000ea40008001107 */
[----:B--2---:R-:W-:Y:S05]  /*3e80*/  @!P0 BRA `(.L_x_70) ;  /* 0x0000003400208947 */ /* 0x004fea0003800000 */
.L_x_69:
[----:B------:R-:W-:Y:S02]  /*3e90*/  R2UR UR11, R21 ;  /* 0x00000000150b72ca */ /* 0x000fe400000e0000 */
[----:B------:R-:W-:Y:S02]  /*3ea0*/  R2UR UR10, R20 ;  /* 0x00000000140a72ca */ /* 0x000fe400000e0000 */
[----:B------:R-:W-:Y:S04]  /*3eb0*/  ISETP.NE.U32.AND P2, PT, RZ, UR4, PT ;  /* 0x00000004ff007c0c */ /* 0x000fe8000bf45070 */
[----:B------:R-:W-:Y:S05]  /*3ec0*/  ISETP.NE.AND.EX P2, PT, RZ, UR5, PT, P2 ;  /* 0x00000005ff007c0c */ /* 0x000fea000bf45320 */
[----:B------:R-:W-:Y:S02]  /*3ed0*/  USHF.L.U32 UR11, UR11, 0x6, URZ ;  /* 0x000000060b0b7899 */ /* 0x000fe400080006ff */
[----:B------:R-:W-:Y:S01]  /*3ee0*/  USHF.L.U32 UR10, UR10, 0x6, URZ ;  /* 0x000000060a0a7899 */ /* 0x000fe200080006ff */
[----:B------:R-:W-:Y:S11]  /*3ef0*/  BRA.U !UP4, `(.L_x_71) ;  /* 0x000000010c347547 */ /* 0x000ff6000b800000 */
[----:B------:R-:W-:Y:S01]  /*3f00*/  UPLOP3.LUT UP0, UPT, UPT, UPT, UP3, 0x80, 0x8 ;  /* 0x000000000008789c */ /* 0x000fe20003f0f030 */
[----:B--2---:R-:W-:Y:S02]  /*3f10*/  HFMA2 R0, -RZ, RZ, 0, 5.9604644775390625e-08 ;  /* 0x00000001ff007431 */ /* 0x004fe400000001ff */
[----:B------:R-:W-:Y:S03]  /*3f20*/  IMAD.MOV.U32 R60, RZ, RZ, 0x1 ;  /* 0x00000001ff3c7424 */ /* 0x000fe600078e00ff */
[----:B------:R-:W-:Y:S05]  /*3f30*/  PLOP3.LUT P0, PT, PT, PT, UP0, 0x80, 0x8 ;  /* 0x000000000008781c */ /* 0x000fea0003f0f008 */
[----:B------:R-:W2:Y:S01]  /*3f40*/  @UP0 LDCU.64 UR14, c[0x0][0x888] ;  /* 0x00011100ff0e07ac */ /* 0x000ea20008000a00 */
[----:B------:R-:W-:Y:S07]  /*3f50*/  @UP0 UIMAD UR8, UR36, UR4, URZ ;  /* 0x00000004240802a4 */ /* 0x000fee000f8e02ff */
[----:B------:R-:W-:Y:S01]  /*3f60*/  @!P0 PRMT R60, R0, 0x7610, R60 ;  /* 0x00007610003c8816 */ /* 0x000fe2000000003c */
[----:B--2---:R-:W-:Y:S03]  /*3f70*/  @UP0 UIMAD.WIDE UR14, UR8, 0x4, UR14 ;  /* 0x00000004080e08a5 */ /* 0x004fe6000f8e020e */
[----:B------:R-:W2:Y:S03]  /*3f80*/  @!UP0 LDCU UR8, c[0x0][0x880] ;  /* 0x00011000ff0887ac */ /* 0x000ea60008000800 */
[----:B------:R-:W-:Y:S01]  /*3f90*/  IMAD.U32 R8, RZ, RZ, UR14 ;  /* 0x0000000eff087e24 */ /* 0x000fe2000f8e00ff */
[----:B------:R-:W-:Y:S05]  /*3fa0*/  MOV R9, UR15 ;  /* 0x0000000f00097c02 */ /* 0x000fea0008000f00 */
[----:B-----5:R3:W5:Y:S02]  /*3fb0*/  @P0 LDG.E R35, desc[UR46][R8.64] ;  /* 0x0000002e08230981 */ /* 0x020764000c1e1900 */
[----:B--23--:R-:W-:Y:S07]  /*3fc0*/  @!P0 IMAD.U32 R35, RZ, RZ, UR8 ;  /* 0x00000008ff238e24 */ /* 0x00cfee000f8e00ff */
.L_x_71:
[----:B-----5:R-:W-:Y:S01]  /*3fd0*/  @!P2 FSETP.EQ.AND P0, PT, R35, RZ, PT ;  /* 0x000000ff2300a20b */ /* 0x020fe20003f02000 */
[----:B------:R-:W-:Y:S01]  /*3fe0*/  @!UPT UIADD3 URZ, UPT, UPT, URZ, URZ, URZ ;  /* 0x000000fffffff290 */ /* 0x000fe2000fffe0ff */
[----:B------:R-:W-:Y:S11]  /*3ff0*/  @!P2 BRA `(.L_x_72) ;  /* 0x000000000014a947 */ /* 0x000ff60003800000 */
[----:B------:R-:W-:Y:S02]  /*4000*/  LOP3.LUT P2, RZ, R60, 0xff, RZ, 0xc0, !PT ;  /* 0x000000ff3cff7812 */ /* 0x000fe4000784c0ff */
[----:B------:R-:W-:Y:S04]  /*4010*/  PLOP3.LUT P0, PT, PT, PT, UP0, 0x80, 0x8 ;  /* 0x000000000008781c */ /* 0x000fe80003f0f008 */
[----:B------:R-:W-:Y:S07]  /*4020*/  PLOP3.LUT P0, PT, P0, PT, PT, 0x8, 0x80 ;  /* 0x000000000080781c */ /* 0x000fee000070e170 */
[----:B------:R-:W-:Y:S11]  /*4030*/  @P2 FSETP.EQ.AND P0, PT, R35, RZ, PT ;  /* 0x000000ff2300220b */ /* 0x000ff60003f02000 */
[----:B------:R-:W-:Y:S02]  /*4040*/  @!UPT UIADD3 URZ, UPT, UPT, URZ, URZ, URZ ;  /* 0x000000fffffff290 */ /* 0x000fe4000fffe0ff */
.L_x_72:
[----:B------:R-:W-:Y:S01]  /*4050*/  ULEA UR15, UR13, UR7, 0x3 ;  /* 0x000000070d0f7291 */ /* 0x000fe2000f8e18ff */
[----:B------:R-:W-:Y:S02]  /*4060*/  SHF.L.U32 R9, R32, 0x1f, RZ ;  /* 0x0000001f20097819 */ /* 0x000fe400000006ff */
[----:B------:R-:W-:Y:S04]  /*4070*/  ELECT P4, URZ, PT ;  /* 0x0000000000ff782f */ /* 0x000fe80003880000 */
[----:B------:R-:W-:Y:S02]  /*4080*/  PLOP3.LUT P4, PT, P0, P4, PT, 0xf2, 0x2f ;  /* 0x00000000002f781c */ /* 0x000fe40000789e72 */
[----:B------:R-:W3:Y:S11]  /*4090*/  SYNCS.PHASECHK.TRANS64.TRYWAIT P2, [UR15+0x48], R9 ;  /* 0x00004809ff0075a7 */ /* 0x000ef6000804110f */
[----:B-1----:R-:W-:Y:S05]  /*40a0*/  @!P4 IADD3 R8, P0, PT, R30, 0x580, RZ ;  /* 0x000005801e08c810 */ /* 0x002fea0007f1e0ff */
[----:B--2---:R-:W-:Y:S01]  /*40b0*/  @!P4 IMAD.X R2, RZ, RZ, R31, P0 ;  /* 0x000000ffff02c224 */ /* 0x004fe200000e061f */
[----:B---3--:R-:W-:Y:S07]  /*40c0*/  @!P2 BRA `(.L_x_73) ;  /* 0x0000003000a8a947 */ /* 0x008fee0003800000 */
.L_x_142:
[----:B------:R-:W2:Y:S01]  /*40d0*/  LDC.64 R12, c[0x0][0xb18] ;  /* 0x0002c600ff0c7b82 */ /* 0x000ea20000000a00 */
[----:B------:R-:W-:Y:S01]  /*40e0*/  @!P4 R2UR UR8, R2 ;  /* 0x000000000208c2ca */ /* 0x000fe200000e0000 */
[----:B------:R-:W-:Y:S01]  /*40f0*/  VOTEU.ALL UP2, P4 ;  /* 0x0000000000ff7886 */ /* 0x000fe20002040000 */
[----:B------:R-:W-:Y:S01]  /*4100*/  @!P4 R2UR UR9, R8 ;  /* 0x000000000809c2ca */ /* 0x000fe200000e0000 */
[----:B------:R-:W-:Y:S01]  /*4110*/  VOTEU.ALL UP1, P4 ;  /* 0x0000000000ff7886 */ /* 0x000fe20002020000 */
[----:B-1----:R-:W-:Y:S03]  /*4120*/  @!P4 IMAD.MOV.U32 R0, RZ, RZ, 0x1000 ;  /* 0x00001000ff00c424 */ /* 0x002fe600078e00ff */
[----:B------:R-:W1:Y:S01]  /*4130*/  @!P1 LDC R2, c[0x0][0xb0c] ;  /* 0x0002c300ff029b82 */ /* 0x000e620000000800 */
[----:B------:R-:W-:Y:S01]  /*4140*/  UMOV UR20, 0x0 ;  /* 0x0000000000147882 */ /* 0x000fe20000000000 */
[----:B------:R-:W-:Y:S01]  /*4150*/  UMOV UR21, 0x10000000 ;  /* 0x1000000000157882 */ /* 0x000fe20000000000 */
[----:B------:R-:W-:Y:S01]  /*4160*/  UMOV UR12, UR36 ;  /* 0x00000024000c7c82 */ /* 0x000fe20008000000 */
[----:B------:R-:W-:Y:S01]  /*4170*/  UIADD3 UR14, UPT, UPT, UR13, 0x1, URZ ;  /* 0x000000010d0e7890 */ /* 0x000fe2000fffe0ff */
[----:B------:R-:W-:Y:S01]  /*4180*/  @P3 SHF.R.U32.HI R27, RZ, 0x10, R17 ;  /* 0x00000010ff1b3819 */ /* 0x000fe20000011611 */
[----:B------:R-:W-:Y:S02]  /*4190*/  VIADD R29, R29, 0x1 ;  /* 0x000000011d1d7836 */ /* 0x000fe40000000000 */
[----:B------:R-:W-:Y:S01]  /*41a0*/  IMAD.U32 R9, RZ, RZ, UR8 ;  /* 0x00000008ff097e24 */ /* 0x000fe2000f8e00ff */
[----:B------:R-:W-:Y:S01]  /*41b0*/  @!UP2 ULEA UR8, UR13, UR7, 0xc ;  /* 0x000000070d08a291 */ /* 0x000fe2000f8e60ff */
[----:B------:R-:W-:Y:S01]  /*41c0*/  IMAD.U32 R8, RZ, RZ, UR9 ;  /* 0x00000009ff087e24 */ /* 0x000fe2000f8e00ff */
[----:B------:R-:W-:Y:S02]  /*41d0*/  UIADD3 UR9, UPT, UPT, UR15, 0x30, URZ ;  /* 0x000000300f097890 */ /* 0x000fe4000fffe0ff */
[----:B------:R-:W-:Y:S01]  /*41e0*/  @!P4 R2UR UR19, R9 ;  /* 0x000000000913c2ca */ /* 0x000fe200000e0000 */
[----:B------:R-:W-:Y:S01]  /*41f0*/  @!UP2 UIADD3 UR8, UPT, UPT, UR8, 0x200, URZ ;  /* 0x000002000808a890 */ /* 0x000fe2000fffe0ff */
[----:B------:R-:W-:Y:S01]  /*4200*/  @!P4 R2UR UR18, R8 ;  /* 0x000000000812c2ca */ /* 0x000fe200000e0000 */
[----:B------:R-:W-:Y:S01]  /*4210*/  UISETP.NE.AND UP5, UPT, UR14, 0x3, UPT ;  /* 0x000000030e00788c */ /* 0x000fe2000bfa5270 */
[----:B------:R-:W3:Y:S01]  /*4220*/  LDC.64 R8, c[0x0][0xb10] ;  /* 0x0002c400ff087b82 */ /* 0x000ee20000000a00 */
[----:B------:R-:W-:Y:S02]  /*4230*/  UPRMT UR16, UR37, 0x654, UR9 ;  /* 0x0000065425107896 */ /* 0x000fe40008000009 */
[----:B------:R-:W-:Y:S02]  /*4240*/  USEL UR17, URZ, 0x1, UP5 ;  /* 0x00000001ff117887 */ /* 0x000fe4000a800000 */
[----:B------:R-:W-:Y:S04]  /*4250*/  USEL UR14, UR14, URZ, UP5 ;  /* 0x000000ff0e0e7287 */ /* 0x000fe8000a800000 */
[----:B------:R-:W-:Y:S01]  /*4260*/  ULEA UR13, UR14, UR7, 0x3 ;  /* 0x000000070e0d7291 */ /* 0x000fe2000f8e18ff */
[----:B------:R-:W-:Y:S01]  /*4270*/  LOP3.LUT R32, R32, UR17, RZ, 0x3c, !PT ;  /* 0x0000001120207c12 */ /* 0x000fe2000f8e3cff */
[----:B------:R1:W-:Y:S01]  /*4280*/  @!UP1 UTMALDG.3D [UR8], [UR18], desc[UR20] ;  /* 0x00001408120095b4 */ /* 0x0003e20008011000 */
[----:B------:R5:W-:Y:S02]  /*4290*/  @!P4 SYNCS.ARRIVE.TRANS64.RED.A0TR RZ, [UR15+0x30], R0 ;  /* 0x00003000ffffc9a7 */ /* 0x000be4000830040f */
[----:B------:R-:W-:Y:S01]  /*42a0*/  SHF.L.U32 R20, R32, 0x1f, RZ ;  /* 0x0000001f20147819 */ /* 0x000fe200000006ff */
[C---:B---3--:R-:W-:Y:S01]  /*42b0*/  @!P1 IMAD.HI.U32 R8, R11.reuse, R8, RZ ;  /* 0x000000080b089227 */ /* 0x048fe200078e00ff */
[----:B--2---:R-:W-:Y:S02]  /*42c0*/  @!P1 ISETP.NE.AND P0, PT, R12, 0x1, PT ;  /* 0x000000010c00980c */ /* 0x004fe40003f05270 */
[----:B-1----:R-:W-:Y:S01]  /*42d0*/  @!P1 ISETP.NE.AND P2, PT, R2, 0x1, PT ;  /* 0x000000010200980c */ /* 0x002fe20003f45270 */
[----:B------:R-:W-:Y:S01]  /*42e0*/  SYNCS.ARRIVE.TRANS64.RED.A1T0 RZ, [UR16], RZ ;  /* 0x000000ffffff79a7 */ /* 0x000fe20008100410 */
[C---:B------:R-:W-:Y:S01]  /*42f0*/  @!P1 IMAD.HI.U32 R13, R10.reuse, R13, RZ ;  /* 0x0000000d0a0d9227 */ /* 0x040fe200078e00ff */
[----:B------:R-:W-:Y:S04]  /*4300*/  @!P1 SHF.R.U32.HI R8, RZ, R9, R8 ;  /* 0x00000009ff089219 */ /* 0x000fe80000011608 */
[----:B------:R-:W-:Y:S01]  /*4310*/  @!P1 SEL R8, R11, R8, !P2 ;  /* 0x000000080b089207 */ /* 0x000fe20005000000 */
[----:B------:R-:W1:Y:S01]  /*4320*/  SYNCS.PHASECHK.TRANS64.TRYWAIT P5, [UR13+0x48], R20 ;  /* 0x00004814ff0075a7 */ /* 0x000e6200080a110d */
[----:B-----5:R-:W2:Y:S02]  /*4330*/  @!P1 LDC R0, c[0x0][0xb20] ;  /* 0x0002c800ff009b82 */ /* 0x020ea40000000800 */
[----:B--2---:R-:W-:Y:S04]  /*4340*/  @!P1 SHF.R.U32.HI R0, RZ, R0, R13 ;  /* 0x00000000ff009219 */ /* 0x004fe8000001160d */
[----:B------:R-:W-:Y:S05]  /*4350*/  @!P1 SEL R9, R10, R0, !P0 ;  /* 0x000000000a099207 */ /* 0x000fea0004000000 */
[----:B------:R-:W-:Y:S02]  /*4360*/  @!P1 IMAD.IADD R0, R9, 0x1, -R8 ;  /* 0x0000000109009824 */ /* 0x000fe400078e0a08 */
[----:B------:R-:W-:Y:S02]  /*4370*/  @!P1 IMAD.IADD R8, R8, 0x1, -R9 ;  /* 0x0000000108089824 */ /* 0x000fe400078e0a09 */
[----:B------:R-:W-:Y:S02]  /*4380*/  @!P1 IMAD R11, R0, R2, R11 ;  /* 0x00000002000b9224 */ /* 0x000fe400078e020b */
[----:B------:R-:W-:Y:S01]  /*4390*/  @!P1 IMAD R10, R8, R12, R10 ;  /* 0x0000000c080a9224 */ /* 0x000fe200078e020a */
[----:B-1----:R-:W-:Y:S06]  /*43a0*/  @!P5 BRA `(.L_x_74) ;  /* 0x000000300008d947 */ /* 0x002fec0003800000 */
.L_x_144:
[----:B------:R-:W-:Y:S01]  /*43b0*/  @!P4 IADD3 R2, P0, PT, R30, 0x580, RZ ;  /* 0x000005801e02c810 */ /* 0x000fe20007f1e0ff */
[----:B------:R-:W-:Y:S01]  /*43c0*/  UMOV UR18, 0x0 ;  /* 0x0000000000127882 */ /* 0x000fe20000000000 */
[----:B------:R-:W-:Y:S01]  /*43d0*/  UMOV UR19, 0x10000000 ;  /* 0x1000000000137882 */ /* 0x000fe20000000000 */
[----:B------:R-:W-:Y:S01]  /*43e0*/  VOTEU.ALL UP1, P4 ;  /* 0x0000000000ff7886 */ /* 0x000fe20002020000 */
[----:B------:R-:W-:Y:S01]  /*43f0*/  @!P4 R2UR UR9, R2 ;  /* 0x000000000209c2ca */ /* 0x000fe200000e0000 */
[----:B-1----:R-:W-:Y:S01]  /*4400*/  @!P4 IMAD.X R0, RZ, RZ, R31, P0 ;  /* 0x000000ffff00c224 */ /* 0x002fe200000e061f */
[----:B------:R-:W-:Y:S01]  /*4410*/  UMOV UR12, UR36 ;  /* 0x00000024000c7c82 */ /* 0x000fe20008000000 */
[----:B------:R-:W-:Y:S01]  /*4420*/  @P3 R2UR UR36, R27 ;  /* 0x000000001b2432ca */ /* 0x000fe200000e0000 */
[----:B------:R-:W-:Y:S01]  /*4430*/  @!UP1 ULEA UR15, UR14, UR7, 0xc ;  /* 0x000000070e0f9291 */ /* 0x000fe2000f8e60ff */
[----:B------:R-:W-:Y:S01]  /*4440*/  ISETP.NE.AND P0, PT, R29, 0x2, PT ;  /* 0x000000021d00780c */ /* 0x000fe20003f05270 */
[----:B------:R-:W-:Y:S01]  /*4450*/  @!UP1 UIADD3 UR10, UPT, UPT, UR10, 0x20, URZ ;  /* 0x000000200a0a9890 */ /* 0x000fe2000fffe0ff */
[----:B------:R-:W-:Y:S01]  /*4460*/  @!P4 R2UR UR8, R0 ;  /* 0x000000000008c2ca */ /* 0x000fe200000e0000 */
[----:B------:R-:W-:Y:S01]  /*4470*/  IMAD.IADD R20, R10, 0x1, R58 ;  /* 0x000000010a147824 */ /* 0x000fe200078e023a */
[----:B------:R-:W-:Y:S01]  /*4480*/  SEL R0, RZ, 0x1, P0 ;  /* 0x00000001ff007807 */ /* 0x000fe20000000000 */
[----:B------:R-:W-:Y:S01]  /*4490*/  IMAD.IADD R21, R11, 0x1, R59 ;  /* 0x000000010b157824 */ /* 0x000fe200078e023b */
[----:B------:R-:W-:Y:S02]  /*44a0*/  SEL R29, R29, RZ, P0 ;  /* 0x000000ff1d1d7207 */ /* 0x000fe40000000000 */
[----:B------:R-:W-:Y:S01]  /*44b0*/  IMAD.U32 R8, RZ, RZ, UR9 ;  /* 0x00000009ff087e24 */ /* 0x000fe2000f8e00ff */
[----:B------:R-:W-:Y:S01]  /*44c0*/  UIADD3 UR9, UPT, UPT, UR13, 0x30, URZ ;  /* 0x000000300d097890 */ /* 0x000fe2000fffe0ff */
[----:B------:R-:W-:Y:S03]  /*44d0*/  LOP3.LUT R28, R28, R0, RZ, 0x3c, !PT ;  /* 0x000000001c1c7212 */ /* 0x000fe600078e3cff */
[----:B------:R-:W-:Y:S02]  /*44e0*/  @!P4 R2UR UR16, R8 ;  /* 0x000000000810c2ca */ /* 0x000fe400000e0000 */
[----:B------:R-:W-:Y:S01]  /*44f0*/  IMAD.U32 R9, RZ, RZ, UR8 ;  /* 0x00000008ff097e24 */ /* 0x000fe2000f8e00ff */
[----:B------:R-:W-:Y:S01]  /*4500*/  @!UP1 UIADD3 UR8, UPT, UPT, UR15, 0x200, URZ ;  /* 0x000002000f089890 */ /* 0x000fe2000fffe0ff */
[----:B------:R-:W-:Y:S01]  /*4510*/  VOTEU.ALL UP1, P4 ;  /* 0x0000000000ff7886 */ /* 0x000fe20002020000 */
[----:B------:R-:W-:Y:S02]  /*4520*/  UPRMT UR15, UR37, 0x654, UR9 ;  /* 0x00000654250f7896 */ /* 0x000fe40008000009 */
[----:B------:R-:W-:Y:S11]  /*4530*/  @!P4 R2UR UR17, R9 ;  /* 0x000000000911c2ca */ /* 0x000ff600000e0000 */
[----:B------:R-:W-:Y:S02]  /*4540*/  @!UPT UIADD3 URZ, UPT, UPT, URZ, URZ, URZ ;  /* 0x000000fffffff290 */ /* 0x000fe4000fffe0ff */
[----:B------:R2:W-:Y:S01]  /*4550*/  @!UP1 UTMALDG.3D [UR8], [UR16], desc[UR18] ;  /* 0x00001208100095b4 */ /* 0x0005e20008011000 */
[----:B------:R2:W-:Y:S01]  /*4560*/  @!P4 SYNCS.ARRIVE.TRANS64.RED.A0TR RZ, [UR13+0x30], R25 ;  /* 0x00003019ffffc9a7 */ /* 0x0005e2000830040d */
[----:B------:R-:W-:Y:S04]  /*4570*/  UIADD3 UR13, UPT, UPT, UR14, 0x1, URZ ;  /* 0x000000010e0d7890 */ /* 0x000fe8000fffe0ff */
[----:B------:R-:W-:Y:S04]  /*4580*/  UISETP.NE.AND UP1, UPT, UR13, 0x3, UPT ;  /* 0x000000030d00788c */ /* 0x000fe8000bf25270 */
[----:B------:R-:W-:Y:S02]  /*4590*/  USEL UR14, URZ, 0x1, UP1 ;  /* 0x00000001ff0e7887 */ /* 0x000fe40008800000 */
[----:B------:R-:W-:Y:S02]  /*45a0*/  USEL UR13, UR13, URZ, UP1 ;  /* 0x000000ff0d0d7287 */ /* 0x000fe40008800000 */
[----:B------:R-:W-:Y:S02]  /*45b0*/  UPLOP3.LUT UP1, UPT, UPT, UPT, UPT, 0x80, 0x8 ;  /* 0x000000000008789c */ /* 0x000fe40003f2f070 */
[----:B------:R-:W-:Y:S01]  /*45c0*/  LOP3.LUT R32, R32, UR14, RZ, 0x3c, !PT ;  /* 0x0000000e20207c12 */ /* 0x000fe2000f8e3cff */
[----:B------:R-:W-:Y:S01]  /*45d0*/  SYNCS.ARRIVE.TRANS64.RED.A1T0 RZ, [UR15], RZ ;  /* 0x000000ffffff79a7 */ /* 0x000fe2000810040f */
[----:B------:R-:W-:Y:S07]  /*45e0*/  @P3 BRA `(.L_x_75) ;  /* 0xfffffff4001c3947 */ /* 0x000fee000383ffff */
[----:B------:R-:W-:Y:S01]  /*45f0*/  UIADD3 UR7, UPT, UPT, UR7, 0x48, URZ ;  /* 0x0000004807077890 */ /* 0x000fe2000fffe0ff */
[----:B------:R-:W-:-:S03]  /*4600*/  SHF.L.U32 R2, R32, 0x1f, RZ ;  /* 0x0000001f20027819 */ /* 0x000fc600000006ff */
[----:B------:R-:W-:-:S09]  /*4610*/  ULEA UR4, UR13, UR7, 0x3 ;  /* 0x000000070d047291 */ /* 0x000fd2000f8e18ff */
[----:B------:R-:W1:Y:S02]  /*4620*/  SYNCS.PHASECHK.TRANS64.TRYWAIT P0, [UR4], R2 ;  /* 0x00000002ff0075a7 */ /* 0x000e640008001104 */
[----:B-1----:R-:W-:Y:S05]  /*4630*/  @!P0 BRA `(.L_x_76) ;  /* 0x0000002c007c8947 */ /* 0x002fea0003800000 */
.L_x_146:
        /* <DEDUP_REMOVED lines=9> */
.L_x_148:
[----:B------:R-:W-:-:S04]  /*46d0*/  UIADD3 UR5, UPT, UPT, UR5, 0x1, URZ ;  /* 0x0000000105057890 */ /* 0x000fc8000fffe0ff */
[----:B------:R-:W-:-:S04]  /*46e0*/  UISETP.NE.AND UP0, UPT, UR5, 0x3, UPT ;  /* 0x000000030500788c */ /* 0x000fc8000bf05270 */
[----:B------:R-:W-:Y:S02]  /*46f0*/  USEL UR4, URZ, 0x1, UP0 ;  /* 0x00000001ff047887 */ /* 0x000fe40008000000 */
[----:B------:R-:W-:-:S04]  /*4700*/  USEL UR5, UR5, URZ, UP0 ;  /* 0x000000ff05057287 */ /* 0x000fc80008000000 */
[----:B------:R-:W-:Y:S01]  /*4710*/  ULEA UR5, UR5, UR7, 0x3 ;  /* 0x0000000705057291 */ /* 0x000fe2000f8e18ff */
[----:B-1----:R-:W-:-:S04]  /*4720*/  LOP3.LUT R2, R32, UR4, RZ, 0x3c, !PT ;  /* 0x0000000420027c12 */ /* 0x002fc8000f8e3cff */
[----:B------:R-:W-:Y:S01]  /*4730*/  SHF.L.U32 R2, R2, 0x1f, RZ ;  /* 0x0000001f02027819 */ /* 0x000fe200000006ff */
[----:B------:R-:W-:-:S07]  /*4740*/  IMAD.U32 R0, RZ, RZ, UR5 ;  /* 0x00000005ff007e24 */ /* 0x000fce000f8e00ff */
.L_x_78:
[----:B-1----:R1:W3:Y:S02]  /*4750*/  SYNCS.PHASECHK.TRANS64.TRYWAIT P0, [R0+URZ], R2 ;  /* 0x00000002000075a7 */ /* 0x0022e400080011ff */
[----:B---3--:R-:W-:Y:S05]  /*4760*/  @!P0 NANOSLEEP.SYNCS 0x989680 ;  /* 0x009896800000895d */ /* 0x008fea0003900000 */
[----:B------:R-:W3:Y:S02]  /*4770*/  @!P0 SYNCS.PHASECHK.TRANS64 P0, [R0+URZ], R2 ;  /* 0x00000002000085a7 */ /* 0x000ee400080010ff */
[----:B--23--:R-:W-:Y:S05]  /*4780*/  @P0 EXIT ;  /* 0x000000000000094d */ /* 0x00cfea0003800000 */
[----:B------:R-:W-:Y:S05]  /*4790*/  BRA `(.L_x_78) ;  /* 0xfffffffc00ec7947 */ /* 0x000fea000383ffff */
.L_x_66:
[----:B------:R-:W-:-:S06]  /*47a0*/  UISETP.GE.AND UP1, UPT, UR8, 0x4, UPT ;  /* 0x000000040800788c */ /* 0x000fcc000bf26270 */
[----:B------:R-:W-:-:S13]  /*47b0*/  PLOP3.LUT P0, PT, PT, PT, UP1, 0x80, 0x8 ;  /* 0x000000000008781c */ /* 0x000fda0003f0f018 */
[----:B------:R-:W-:Y:S05]  /*47c0*/  @!P0 EXIT ;  /* 0x000000000000894d */ /* 0x000fea0003800000 */
[----:B------:R-:W-:Y:S01]  /*47d0*/  BAR.SYNC.DEFER_BLOCKING 0x6, 0xa0 ;  /* 0x0182800000007b1d */ /* 0x000fe20000010000 */
[C---:B------:R-:W-:Y:S01]  /*47e0*/  IMAD.SHL.U32 R3, R70.reuse, 0x20, RZ ;  /* 0x0000002046037824 */ /* 0x040fe200078e00ff */
[----:B------:R-:W-:Y:S01]  /*47f0*/  SHF.R.U32.HI R4, RZ, 0x1, R70 ;  /* 0x00000001ff047819 */ /* 0x000fe20000011646 */
[C---:B------:R-:W-:Y:S01]  /*4800*/  IMAD.SHL.U32 R64, R70.reuse, 0x10, RZ ;  /* 0x0000001046407824 */ /* 0x040fe200078e00ff */
[C---:B------:R-:W-:Y:S01]  /*4810*/  LOP3.LUT P0, RZ, R70.reuse, 0x4, RZ, 0xc0, !PT ;  /* 0x0000000446ff7812 */ /* 0x040fe2000780c0ff */
[----:B------:R-:W-:Y:S01]  /*4820*/  IMAD.U32 R32, R70, 0x10000, RZ ;  /* 0x0001000046207824 */ /* 0x000fe200078e00ff */
[----:B------:R-:W-:Y:S02]  /*4830*/  UMOV UR48, 0x400 ;  /* 0x0000040000307882 */ /* 0x000fe40000000000 */
[----:B------:R-:W1:Y:S01]  /*4840*/  LDC R63, c[0x0][0x370] ;  /* 0x0000dc00ff3f7b82 */ /* 0x000e620000000800 */
[----:B------:R-:W-:Y:S01]  /*4850*/  ULEA UR48, UR37, UR48, 0x18 ;  /* 0x0000003025307291 */ /* 0x000fe2000f8ec0ff */
[----:B------:R-:W-:Y:S01]  /*4860*/  LOP3.LUT R2, R3, 0xc0, RZ, 0xc0, !PT ;  /* 0x000000c003027812 */ /* 0x000fe200078ec0ff */
[----:B------:R-:W-:Y:S01]  /*4870*/  IMAD.MOV.U32 R69, RZ, RZ, 0x10 ;  /* 0x00000010ff457424 */ /* 0x000fe200078e00ff */
[----:B------:R-:W-:Y:S01]  /*4880*/  LOP3.LUT R64, R64, 0x600, RZ, 0xc0, !PT ;  /* 0x0000060040407812 */ /* 0x000fe200078ec0ff */
[----:B------:R-:W-:Y:S01]  /*4890*/  IMAD.MOV.U32 R31, RZ, RZ, RZ ;  /* 0x000000ffff1f7224 */ /* 0x000fe200078e00ff */
[----:B------:R-:W-:Y:S01]  /*48a0*/  LOP3.LUT R4, R2, 0x8, R4, 0xf8, !PT ;  /* 0x0000000802047812 */ /* 0x000fe200078ef804 */
[----:B------:R-:W-:Y:S01]  /*48b0*/  IMAD.SHL.U32 R2, R70, 0x4, RZ ;  /* 0x0000000446027824 */ /* 0x000fe200078e00ff */
[----:B------:R-:W2:Y:S01]  /*48c0*/  LDC R28, c[0x0][0xb0c] ;  /* 0x0002c300ff1c7b82 */ /* 0x000ea20000000800 */
[--C-:B------:R-:W-:Y:S01]  /*48d0*/  LOP3.LUT R64, R64, 0x20, R3.reuse, 0xf8, !PT ;  /* 0x0000002040407812 */ /* 0x100fe200078ef803 */
[----:B------:R-:W-:Y:S01]  /*48e0*/  IMAD.MOV.U32 R68, RZ, RZ, RZ ;  /* 0x000000ffff447224 */ /* 0x000fe200078e00ff */
[----:B------:R-:W-:Y:S01]  /*48f0*/  LOP3.LUT R32, R32, 0x600000, RZ, 0xc0, !PT ;  /* 0x0060000020207812 */ /* 0x000fe200078ec0ff */
[----:B------:R-:W-:Y:S01]  /*4900*/  IMAD.MOV.U32 R73, RZ, RZ, RZ ;  /* 0x000000ffff497224 */ /* 0x000fe200078e00ff */
[----:B------:R-:W-:Y:S01]  /*4910*/  LOP3.LUT R2, R4, 0x18, R2, 0x78, !PT ;  /* 0x0000001804027812 */ /* 0x000fe200078e7802 */
[----:B------:R-:W-:Y:S01]  /*4920*/  IMAD.MOV.U32 R67, RZ, RZ, RZ ;  /* 0x000000ffff437224 */ /* 0x000fe200078e00ff */
[----:B------:R-:W-:Y:S01]  /*4930*/  LOP3.LUT R64, R64, 0x100, R3, 0xf8, !PT ;  /* 0x0000010040407812 */ /* 0x000fe200078ef803 */
[----:B------:R-:W4:Y:S01]  /*4940*/  LDC R61, c[0x0][0xb20] ;  /* 0x0002c800ff3d7b82 */ /* 0x000f220000000800 */
[----:B------:R-:W3:Y:S01]  /*4950*/  LDS R0, [UR48+0x120] ;  /* 0x00012030ff007984 */ /* 0x000ee20008000800 */
[----:B------:R-:W-:Y:S01]  /*4960*/  LOP3.LUT R70, R70, 0x60, RZ, 0xc0, !PT ;  /* 0x0000006046467812 */ /* 0x000fe200078ec0ff */
[----:B------:R-:W1:Y:S01]  /*4970*/  LDCU.64 UR54, c[0x0][0x348] ;  /* 0x00006900ff3677ac */ /* 0x000e620008000a00 */
[----:B------:R-:W-:-:S02]  /*4980*/  LOP3.LUT R64, R64, R2, RZ, 0xfc, !PT ;  /* 0x0000000240407212 */ /* 0x000fc400078efcff */
[----:B------:R-:W-:Y:S01]  /*4990*/  SEL R69, R69, 0xfffffff0, !P0 ;  /* 0xfffffff045457807 */ /* 0x000fe20004000000 */
[----:B------:R-:W1:Y:S01]  /*49a0*/  LDCU.64 UR38, c[0x0][0x888] ;  /* 0x00011100ff2677ac */ /* 0x000e620008000a00 */
[----:B------:R-:W1:Y:S01]  /*49b0*/  LDC R27, c[0x0][0xb30] ;  /* 0x0002cc00ff1b7b82 */ /* 0x000e620000000800 */
[----:B------:R-:W1:Y:S01]  /*49c0*/  LDCU.64 UR44, c[0x0][0x890] ;  /* 0x00011200ff2c77ac */ /* 0x000e620008000a00 */
[----:B------:R-:W-:-:S06]  /*49d0*/  UMOV UR51, 0x1 ;  /* 0x0000000100337882 */ /* 0x000fcc0000000000 */
[----:B------:R-:W1:Y:S01]  /*49e0*/  LDC.64 R56, c[0x0][0xb10] ;  /* 0x0002c400ff387b82 */ /* 0x000e620000000a00 */
[----:B------:R-:W-:Y:S01]  /*49f0*/  UMOV UR56, URZ ;  /* 0x000000ff00387c82 */ /* 0x000fe20008000000 */
[----:B------:R-:W-:Y:S01]  /*4a00*/  UIADD3 UR52, UPT, UPT, UR48, 0x200, URZ ;  /* 0x0000020030347890 */ /* 0x000fe2000fffe0ff */
[----:B------:R-:W-:Y:S01]  /*4a10*/  UMOV UR50, URZ ;  /* 0x000000ff00327c82 */ /* 0x000fe20008000000 */
[----:B------:R-:W-:-:S04]  /*4a20*/  UMOV UR49, URZ ;  /* 0x000000ff00317c82 */ /* 0x000fc80008000000 */
[----:B------:R-:W1:Y:S08]  /*4a30*/  LDC.64 R24, c[0x0][0xb18] ;  /* 0x0002c600ff187b82 */ /* 0x000e700000000a00 */
[----:B------:R-:W1:Y:S08]  /*4a40*/  LDC.64 R22, c[0x0][0xb28] ;  /* 0x0002ca00ff167b82 */ /* 0x000e700000000a00 */
[----:B------:R-:W1:Y:S01]  /*4a50*/  LDC.64 R54, c[0x0][0x8b0] ;  /* 0x00022c00ff367b82 */ /* 0x000e620000000a00 */
[----:B---3--:R-:W-:-:S07]  /*4a60*/  IMAD.IADD R32, R0, 0x1, R32 ;  /* 0x0000000100207824 */ /* 0x008fce00078e0220 */
[----:B------:R-:W3:Y:S08]  /*4a70*/  LDC.64 R52, c[0x0][0x8a8] ;  /* 0x00022a00ff347b82 */ /* 0x000ef00000000a00 */
[----:B--2-4-:R-:W1:Y:S02]  /*4a80*/  LDC R62, c[0x0][0x374] ;  /* 0x0000dd00ff3e7b82 */ /* 0x014e640000000800 */
.L_x_109:
[----:B------:R-:W-:Y:S02]  /*4a90*/  LEA R0, R73, UR48, 0x3 ;  /* 0x0000003049007c11 */ /* 0x000fe4000f8e18ff */
[----:B------:R-:W-:Y:S02]  /*4aa0*/  SHF.L.U32 R2, R67, 0x1f, RZ ;  /* 0x0000001f43027819 */ /* 0x000fe400000006ff */
[----:B-1----:R-:W-:Y:S02]  /*4ab0*/  LEA R16, R73, UR48, 0x4 ;  /* 0x0000003049107c11 */ /* 0x002fe4000f8e20ff */
[----:B------:R-:W2:Y:S02]  /*4ac0*/  SYNCS.PHASECHK.TRANS64.TRYWAIT P0, [R0+URZ+0x70], R2 ;  /* 0x00007002000075a7 */ /* 0x000ea400080011ff */
[----:B--2---:R-:W-:Y:S05]  /*4ad0*/  @!P0 BRA `(.L_x_79) ;  /* 0x0000002800848947 */ /* 0x004fea0003800000 */
.L_x_149:
[----:B------:R-:W4:Y:S01]  /*4ae0*/  LDC.64 R10, c[0x0][0xb10] ;  /* 0x0002c400ff0a7b82 */ /* 0x000f220000000a00 */
[----:B------:R-:W3:Y:S01]  /*4af0*/  LDS.128 R16, [R16+0x100] ;  /* 0x0001000010107984 */ /* 0x000ee20000000c00 */
[----:B-1----:R-:W-:Y:S01]  /*4b00*/  ISETP.NE.AND P1, PT, R27, 0x1, PT ;  /* 0x000000011b00780c */ /* 0x002fe20003f25270 */
[----:B--2---:R-:W-:Y:S01]  /*4b10*/  VIADD R0, R0, 0x80 ;  /* 0x0000008000007836 */ /* 0x004fe20000000000 */
[----:B------:R-:W-:Y:S04]  /*4b20*/  ISETP.GE.AND P0, PT, R26, 0x1, PT ;  /* 0x000000011a00780c */ /* 0x000fe80003f06270 */
[----:B------:R-:W1:Y:S01]  /*4b30*/  LDC.64 R8, c[0x0][0xb18] ;  /* 0x0002c600ff087b82 */ /* 0x000e620000000a00 */
[----:B------:R-:W-:Y:S01]  /*4b40*/  PRMT R0, RZ, 0x654, R0 ;  /* 0x00000654ff007816 */ /* 0x000fe20000000000 */
[----:B------:R-:W-:Y:S01]  /*4b50*/  @!PT LDS RZ, [RZ] ;  /* 0x00000000fffff984 */ /* 0x000fe20000000800 */
[----:B------:R-:W-:Y:S01]  /*4b60*/  @!PT LDS RZ, [RZ] ;  /* 0x00000000fffff984 */ /* 0x000fe20000000800 */
[----:B------:R-:W-:Y:S01]  /*4b70*/  @!PT LDS RZ, [RZ] ;  /* 0x00000000fffff984 */ /* 0x000fe20000000800 */
[----:B------:R-:W-:Y:S01]  /*4b80*/  @!PT LDS RZ, [RZ] ;  /* 0x00000000fffff984 */ /* 0x000fe20000000800 */
[----:B------:R2:W-:Y:S06]  /*4b90*/  MEMBAR.ALL.CTA ;  /* 0x0000000000007992 */ /* 0x0005ec0000008000 */
[----:B--2---:R-:W2:Y:S01]  /*4ba0*/  FENCE.VIEW.ASYNC.S ;  /* 0x00000000000073c6 */ /* 0x004ea20000000000 */
[----:B------:R-:W1:Y:S08]  /*4bb0*/  @!P1 LDC R12, c[0x0][0xb20] ;  /* 0x0002c800ff0c9b82 */ /* 0x000e700000000800 */
[----:B------:R-:W1:Y:S01]  /*4bc0*/  @!P1 LDC R7, c[0x0][0xb0c] ;  /* 0x0002c300ff079b82 */ /* 0x000e620000000800 */
[----:B--2---:R2:W-:Y:S01]  /*4bd0*/  SYNCS.ARRIVE.TRANS64.RED.A1T0 RZ, [R0+URZ], RZ ;  /* 0x000000ff00ff79a7 */ /* 0x0045e200081004ff */
[----:B---3--:R-:W-:Y:S04]  /*4be0*/  LOP3.LUT P4, RZ, R18, 0x1, RZ, 0xc0, !PT ;  /* 0x0000000112ff7812 */ /* 0x008fe8000788c0ff */
[----:B------:R-:W-:Y:S09]  /*4bf0*/  P2R R71, PR, RZ, 0x10 ;  /* 0x00000010ff477803 */ /* 0x000ff20000000000 */
[----:B------:R-:W-:Y:S02]  /*4c00*/  @P4 MOV R30, R16 ;  /* 0x00000010001e4202 */ /* 0x000fe40000000f00 */
[----:B------:R-:W-:Y:S01]  /*4c10*/  @P4 LOP3.LUT R29, R17, 0xffff, RZ, 0xc0, !PT ;  /* 0x0000ffff111d4812 */ /* 0x000fe200078ec0ff */
[----:B--2-4-:R-:W-:Y:S06]  /*4c20*/  @!P0 BRA `(.L_x_80) ;  /* 0x0000000000a48947 */ /* 0x014fec0003800000 */
[----:B------:R-:W-:Y:S01]  /*4c30*/  IMAD.HI.U32 R0, R62, R25, RZ ;  /* 0x000000193e007227 */ /* 0x000fe200078e00ff */
[----:B------:R-:W-:Y:S02]  /*4c40*/  ISETP.NE.AND P0, PT, R24, 0x1, PT ;  /* 0x000000011800780c */ /* 0x000fe40003f05270 */
[----:B------:R-:W-:Y:S01]  /*4c50*/  ISETP.NE.AND P2, PT, R26, 0x1, PT ;  /* 0x000000011a00780c */ /* 0x000fe20003f45270 */
[----:B------:R-:W-:Y:S01]  /*4c60*/  IMAD.HI.U32 R4, R63, R56, RZ ;  /* 0x000000383f047227 */ /* 0x000fe200078e00ff */
[----:B------:R-:W-:Y:S02]  /*4c70*/  SHF.R.U32.HI R0, RZ, R61, R0 ;  /* 0x0000003dff007219 */ /* 0x000fe40000011600 */
[----:B------:R-:W-:Y:S01]  /*4c80*/  ISETP.NE.AND P3, PT, R28, 0x1, PT ;  /* 0x000000011c00780c */ /* 0x000fe20003f65270 */
[----:B------:R-:W-:Y:S01]  /*4c90*/  IMAD.HI.U32 R6, R29, R25, RZ ;  /* 0x000000191d067227 */ /* 0x000fe200078e00ff */
[-C--:B------:R-:W-:Y:S02]  /*4ca0*/  SHF.R.U32.HI R4, RZ, R57.reuse, R4 ;  /* 0x00000039ff047219 */ /* 0x080fe40000011604 */
[----:B------:R-:W-:Y:S01]  /*4cb0*/  SEL R0, R62, R0, !P0 ;  /* 0x000000003e007207 */ /* 0x000fe20004000000 */
[----:B------:R-:W-:Y:S01]  /*4cc0*/  IMAD.HI.U32 R5, R30, R56, RZ ;  /* 0x000000381e057227 */ /* 0x000fe200078e00ff */
[----:B------:R-:W-:Y:S03]  /*4cd0*/  SEL R4, R63, R4, !P3 ;  /* 0x000000043f047207 */ /* 0x000fe60005800000 */
[-C--:B------:R-:W-:Y:S01]  /*4ce0*/  IMAD.HI.U32 R3, R0, R22.reuse, RZ ;  /* 0x0000001600037227 */ /* 0x080fe200078e00ff */
[----:B------:R-:W-:Y:S03]  /*4cf0*/  SHF.R.U32.HI R5, RZ, R57, R5 ;  /* 0x00000039ff057219 */ /* 0x000fe60000011605 */
[----:B------:R-:W-:Y:S01]  /*4d00*/  IMAD.HI.U32 R2, R4, R22, RZ ;  /* 0x0000001604027227 */ /* 0x000fe200078e00ff */
[----:B------:R-:W-:Y:S02]  /*4d10*/  @P2 SHF.R.U32.HI R0, RZ, R23, R3 ;  /* 0x00000017ff002219 */ /* 0x000fe40000011603 */
[----:B------:R-:W-:Y:S02]  /*4d20*/  SHF.R.U32.HI R3, RZ, R61, R6 ;  /* 0x0000003dff037219 */ /* 0x000fe40000011606 */
[----:B------:R-:W-:Y:S01]  /*4d30*/  @P2 SHF.R.U32.HI R4, RZ, R23, R2 ;  /* 0x00000017ff042219 */ /* 0x000fe20000011602 */
[----:B------:R-:W-:Y:S01]  /*4d40*/  IMAD R0, R26, R0, RZ ;  /* 0x000000001a007224 */ /* 0x000fe200078e02ff */
[----:B------:R-:W-:Y:S02]  /*4d50*/  SEL R3, R29, R3, !P0 ;  /* 0x000000031d037207 */ /* 0x000fe40004000000 */
[----:B------:R-:W-:Y:S01]  /*4d60*/  SEL R2, R30, R5, !P3 ;  /* 0x000000051e027207 */ /* 0x000fe20005800000 */
[----:B------:R-:W-:Y:S01]  /*4d70*/  IMAD R5, R26, R4, RZ ;  /* 0x000000041a057224 */ /* 0x000fe200078e02ff */
[C---:B------:R-:W-:Y:S01]  /*4d80*/  ISETP.GE.AND P0, PT, R3.reuse, R0, PT ;  /* 0x000000000300720c */ /* 0x040fe20003f06270 */
[C---:B------:R-:W-:Y:S03]  /*4d90*/  IMAD.HI.U32 R0, R3.reuse, R22, RZ ;  /* 0x0000001603007227 */ /* 0x040fe600078e00ff */
[C---:B------:R-:W-:Y:S02]  /*4da0*/  ISETP.GE.OR P0, PT, R2.reuse, R5, P0 ;  /* 0x000000050200720c */ /* 0x040fe40000706670 */
[----:B------:R-:W-:Y:S04]  /*4db0*/  SHF.R.U32.HI R0, RZ, R23, R0 ;  /* 0x00000017ff007219 */ /* 0x000fe80000011600 */
[C---:B------:R-:W-:Y:S05]  /*4dc0*/  SEL R6, R3.reuse, R0, !P2 ;  /* 0x0000000003067207 */ /* 0x040fea0005000000 */
        /* <DEDUP_REMOVED lines=14> */
[----:B------:R-:W-:Y:S07]  /*4eb0*/  IMAD R29, R3, R24, R29 ;  /* 0x00000018031d7224 */ /* 0x000fee00078e021d */
.L_x_80:
[----:B-1----:R-:W-:Y:S01]  /*4ec0*/  @!P1 ISETP.NE.AND P0, PT, R8, 0x1, PT ;  /* 0x000000010800980c */ /* 0x002fe20003f05270 */
[----:B------:R-:W-:Y:S01]  /*4ed0*/  @!P1 IMAD.HI.U32 R0, R30, R10, RZ ;  /* 0x0000000a1e009227 */ /* 0x000fe200078e00ff */
[----:B------:R-:W-:Y:S01]  /*4ee0*/  @!P1 ISETP.NE.AND P2, PT, R7, 0x1, PT ;  /* 0x000000010700980c */ /* 0x000fe20003f45270 */
[----:B------:R-:W-:Y:S01]  /*4ef0*/  ULOP3.LUT UP0, URZ, UR52, 0x1b0, URZ, 0xc0, !UPT ;  /* 0x000001b034ff7892 */ /* 0x000fe2000f80c0ff */
[----:B------:R-:W-:Y:S01]  /*4f00*/  R2UR UR42, R21 ;  /* 0x00000000152a72ca */ /* 0x000fe200000e0000 */
[----:B------:R-:W-:Y:S01]  /*4f10*/  @!P1 IMAD.HI.U32 R2, R29, R9, RZ ;  /* 0x000000091d029227 */ /* 0x000fe200078e00ff */
[----:B------:R-:W-:Y:S02]  /*4f20*/  @!P1 SHF.R.U32.HI R0, RZ, R11, R0 ;  /* 0x0000000bff009219 */ /* 0x000fe40000011600 */
[----:B------:R-:W-:Y:S01]  /*4f30*/  R2UR UR41, R20 ;  /* 0x00000000142972ca */ /* 0x000fe200000e0000 */
[----:B------:R-:W-:Y:S01]  /*4f40*/  VIADD R73, R73, 0x1 ;  /* 0x0000000149497836 */ /* 0x000fe20000000000 */
[----:B------:R-:W-:Y:S02]  /*4f50*/  @!P1 SHF.R.U32.HI R2, RZ, R12, R2 ;  /* 0x0000000cff029219 */ /* 0x000fe40000011602 */
[----:B------:R-:W-:Y:S02]  /*4f60*/  @!P1 SEL R3, R30, R0, !P2 ;  /* 0x000000001e039207 */ /* 0x000fe40005000000 */
[----:B------:R-:W-:Y:S02]  /*4f70*/  @!P1 SEL R2, R29, R2, !P0 ;  /* 0x000000021d029207 */ /* 0x000fe40004000000 */
[----:B------:R-:W-:Y:S01]  /*4f80*/  @P4 SHF.R.U32.HI R66, RZ, 0x10, R17 ;  /* 0x00000010ff424819 */ /* 0x000fe20000011611 */
[----:B------:R-:W-:Y:S02]  /*4f90*/  USHF.L.U32 UR42, UR42, 0x6, URZ ;  /* 0x000000062a2a7899 */ /* 0x000fe400080006ff */
[----:B------:R-:W-:Y:S02]  /*4fa0*/  @!P1 IMAD.IADD R0, R2, 0x1, -R3 ;  /* 0x0000000102009824 */ /* 0x000fe400078e0a03 */
[----:B------:R-:W-:Y:S01]  /*4fb0*/  @!P1 IMAD.IADD R2, R3, 0x1, -R2 ;  /* 0x0000000103029824 */ /* 0x000fe200078e0a02 */
[----:B------:R-:W-:Y:S01]  /*4fc0*/  USHF.L.U32 UR41, UR41, 0x6, URZ ;  /* 0x0000000629297899 */ /* 0x000fe200080006ff */
[----:B------:R-:W-:Y:S02]  /*4fd0*/  @!P1 IMAD R30, R0, R7, R30 ;  /* 0x00000007001e9224 */ /* 0x000fe400078e021e */
[----:B------:R-:W-:Y:S01]  /*4fe0*/  @!P1 IMAD R29, R2, R8, R29 ;  /* 0x00000008021d9224 */ /* 0x000fe200078e021d */
[----:B------:R-:W-:Y:S08]  /*4ff0*/  BRA.U !UP0, `(.L_x_81) ;  /* 0x00000001087c7547 */ /* 0x000ff0000b800000 */
[----:B------:R-:W1:Y:S01]  /*5000*/  LDCU.64 UR8, c[0x4][0x80] ;  /* 0x01001000ff0877ac */ /* 0x000e620008000a00 */
[----:B------:R-:W-:Y:S01]  /*5010*/  MOV R2, 0x0 ;  /* 0x0000000000027802 */ /* 0x000fe20000000f00 */
[----:B------:R-:W-:Y:S02]  /*5020*/  HFMA2 R12, -RZ, RZ, 0, 5.9604644775390625e-08 ;  /* 0x00000001ff0c7431 */ /* 0x000fe400000001ff */
[----:B------:R-:W-:Y:S01]  /*5030*/  IMAD.MOV.U32 R8, RZ, RZ, 0x70 ;  /* 0x00000070ff087424 */ /* 0x000fe200078e00ff */
[----:B------:R2:W3:Y:S01]  /*5040*/  LDC.64 R14, c[0x4][R2] ;  /* 0x01000000020e7b82 */ /* 0x0004e20000000a00 */
[----:B------:R-:W4:Y:S01]  /*5050*/  LDCU.64 UR6, c[0x4][0x88] ;  /* 0x01001100ff0677ac */ /* 0x000f220008000a00 */
[----:B------:R-:W-:Y:S01]  /*5060*/  IMAD.MOV.U32 R13, RZ, RZ, RZ ;  /* 0x000000ffff0d7224 */ /* 0x000fe200078e00ff */
[----:B------:R-:W2:Y:S01]  /*5070*/  LDCU.64 UR4, c[0x4][0x8] ;  /* 0x01000100ff0477ac */ /* 0x000ea20008000a00 */
[----:B-1----:R-:W-:Y:S01]  /*5080*/  MOV R5, UR9 ;  /* 0x0000000900057c02 */ /* 0x002fe20008000f00 */
[----:B------:R-:W-:Y:S01]  /*5090*/  IMAD.U32 R4, RZ, RZ, UR8 ;  /* 0x00000008ff047e24 */ /* 0x000fe2000f8e00ff */
[----:B----4-:R-:W-:Y:S01]  /*50a0*/  MOV R7, UR7 ;  /* 0x0000000700077c02 */ /* 0x010fe20008000f00 */
[----:B------:R-:W-:Y:S01]  /*50b0*/  IMAD.U32 R6, RZ, RZ, UR6 ;  /* 0x00000006ff067e24 */ /* 0x000fe2000f8e00ff */
[----:B--2---:R-:W-:Y:S01]  /*50c0*/  MOV R11, UR5 ;  /* 0x00000005000b7c02 */ /* 0x004fe20008000f00 */
[----:B------:R-:W-:Y:S02]  /*50d0*/  IMAD.U32 R10, RZ, RZ, UR4 ;  /* 0x00000004ff0a7e24 */ /* 0x000fe4000f8e00ff */
[----:B------:R-:W-:Y:S07]  /*50e0*/  LEPC R20, `(.L_x_82) ;  /* 0x000000001014794e */ /* 0x000fee0000000000 */
[----:B---3-5:R-:W-:Y:S05]  /*50f0*/  CALL.ABS.NOINC R14 ;  /* 0x000000000e007343 */ /* 0x028fea0003c00000 */
.L_x_82:
[----:B------:R-:W1:Y:S01]  /*5100*/  LDCU.64 UR8, c[0x4][0x80] ;  /* 0x01001000ff0877ac */ /* 0x000e620008000a00 */
[----:B------:R-:W2:Y:S01]  /*5110*/  LDC.64 R2, c[0x4][R2] ;  /* 0x0100000002027b82 */ /* 0x000ea20000000a00 */
[----:B------:R-:W-:Y:S02]  /*5120*/  HFMA2 R12, -RZ, RZ, 0, 5.9604644775390625e-08 ;  /* 0x00000001ff0c7431 */ /* 0x000fe400000001ff */
[----:B------:R-:W-:Y:S02]  /*5130*/  IMAD.MOV.U32 R8, RZ, RZ, 0x70 ;  /* 0x00000070ff087424 */ /* 0x000fe400078e00ff */
[----:B------:R-:W-:Y:S01]  /*5140*/  IMAD.MOV.U32 R13, RZ, RZ, RZ ;  /* 0x000000ffff0d7224 */ /* 0x000fe200078e00ff */
[----:B------:R-:W3:Y:S01]  /*5150*/  LDCU.64 UR6, c[0x4][0x88] ;  /* 0x01001100ff0677ac */ /* 0x000ee20008000a00 */
[----:B------:R-:W4:Y:S01]  /*5160*/  LDCU.64 UR4, c[0x4][0x8] ;  /* 0x01000100ff0477ac */ /* 0x000f220008000a00 */
[----:B-1----:R-:W-:Y:S02]  /*5170*/  MOV R4, UR8 ;  /* 0x0000000800047c02 */ /* 0x002fe40008000f00 */
[----:B------:R-:W-:Y:S02]  /*5180*/  MOV R5, UR9 ;  /* 0x0000000900057c02 */ /* 0x000fe40008000f00 */
[----:B---3--:R-:W-:Y:S01]  /*5190*/  MOV R7, UR7 ;  /* 0x0000000700077c02 */ /* 0x008fe20008000f00 */
[----:B------:R-:W-:Y:S01]  /*51a0*/  IMAD.U32 R6, RZ, RZ, UR6 ;  /* 0x00000006ff067e24 */ /* 0x000fe2000f8e00ff */
[----:B----4-:R-:W-:Y:S01]  /*51b0*/  MOV R11, UR5 ;  /* 0x00000005000b7c02 */ /* 0x010fe20008000f00 */
[----:B------:R-:W-:Y:S02]  /*51c0*/  IMAD.U32 R10, RZ, RZ, UR4 ;  /* 0x00000004ff0a7e24 */ /* 0x000fe4000f8e00ff */
[----:B------:R-:W-:Y:S07]  /*51d0*/  LEPC R20, `(.L_x_81) ;  /* 0x000000001014794e */ /* 0x000fee0000000000 */
[----:B--2---:R-:W-:Y:S05]  /*51e0*/  CALL.ABS.NOINC R2 ;  /* 0x0000000002007343 */ /* 0x004fea0003c00000 */
.L_x_81:
[----:B------:R-:W-:Y:S01]  /*51f0*/  ISETP.NE.U32.AND P4, PT, R54, RZ, PT ;  /* 0x000000ff3600720c */ /* 0x000fe20003f85070 */
[----:B------:R-:W-:Y:S01]  /*5200*/  UISETP.NE.AND UP2, UPT, UR53, URZ, UPT ;  /* 0x000000ff3500728c */ /* 0x000fe2000bf45270 */
[----:B------:R-:W-:Y:S01]  /*5210*/  ISETP.NE.U32.AND P2, PT, RZ, UR38, PT ;  /* 0x00000026ff007c0c */ /* 0x000fe2000bf45070 */
[----:B------:R-:W-:Y:S01]  /*5220*/  UISETP.NE.U32.AND UP1, UPT, UR44, URZ, UPT ;  /* 0x000000ff2c00728c */ /* 0x000fe2000bf25070 */
[----:B------:R-:W-:Y:S01]  /*5230*/  ISETP.NE.AND.EX P4, PT, R55, RZ, PT, P4 ;  /* 0x000000ff3700720c */ /* 0x000fe20003f85340 */
[----:B------:R-:W-:Y:S01]  /*5240*/  UPLOP3.LUT UP0, UPT, UPT, UPT, UPT, 0x40, 0x4 ;  /* 0x000000000004789c */ /* 0x000fe20003f0e870 */
[----:B------:R-:W-:Y:S01]  /*5250*/  ISETP.NE.AND.EX P2, PT, RZ, UR39, PT, P2 ;  /* 0x00000027ff007c0c */ /* 0x000fe2000bf45320 */
[----:B------:R-:W-:Y:S01]  /*5260*/  UISETP.NE.AND.EX UP1, UPT, UR45, URZ, UPT, UP1 ;  /* 0x000000ff2d00728c */ /* 0x000fe2000bf25310 */
[----:B------:R-:W-:Y:S04]  /*5270*/  PLOP3.LUT P1, PT, PT, PT, UP2, 0x80, 0x8 ;  /* 0x000000000008781c */ /* 0x000fe80003f2f028 */
[----:B------:R-:W-:Y:S06]  /*5280*/  @UP2 UPLOP3.LUT UP0, UPT, UPT, UPT, UP1, 0x80, 0x8 ;  /* 0x000000000008289c */ /* 0x000fec0003f0f010 */
[----:B------:R-:W-:Y:S01]  /*5290*/  PLOP3.LUT P0, PT, PT, PT, UP0, 0x80, 0x8 ;  /* 0x000000000008781c */ /* 0x000fe20003f0f008 */
[----:B------:R-:W-:Y:S01]  /*52a0*/  @!UPT UIADD3 URZ, UPT, UPT, URZ, URZ, URZ ;  /* 0x000000fffffff290 */ /* 0x000fe2000fffe0ff */
[----:B------:R-:W-:Y:S11]  /*52b0*/  BRA.U !UP1, `(.L_x_83) ;  /* 0x0000000109387547 */ /* 0x000ff6000b800000 */
[----:B------:R-:W-:Y:S01]  /*52c0*/  UISETP.NE.U32.AND UP0, UPT, UR38, URZ, UPT ;  /* 0x000000ff2600728c */ /* 0x000fe2000bf05070 */
[----:B------:R-:W-:Y:S02]  /*52d0*/  HFMA2 R0, -RZ, RZ, 0, 5.9604644775390625e-08 ;  /* 0x00000001ff007431 */ /* 0x000fe400000001ff */
[----:B------:R-:W-:Y:S01]  /*52e0*/  IMAD.MOV.U32 R60, RZ, RZ, 0x1 ;  /* 0x00000001ff3c7424 */ /* 0x000fe200078e00ff */
[----:B------:R-:W-:Y:S06]  /*52f0*/  UISETP.NE.AND.EX UP0, UPT, UR39, URZ, UPT, UP0 ;  /* 0x000000ff2700728c */ /* 0x000fec000bf05300 */
[----:B------:R-:W-:Y:S05]  /*5300*/  PLOP3.LUT P3, PT, PT, PT, UP0, 0x80, 0x8 ;  /* 0x000000000008781c */ /* 0x000fea0003f6f008 */
[----:B------:R-:W1:Y:S01]  /*5310*/  @UP0 LDCU.64 UR6, c[0x0][0x888] ;  /* 0x00011100ff0607ac */ /* 0x000e620008000a00 */
[----:B------:R-:W-:Y:S07]  /*5320*/  @UP0 UIMAD UR4, UR36, UR44, URZ ;  /* 0x0000002c240402a4 */ /* 0x000fee000f8e02ff */
[----:B------:R-:W-:Y:S01]  /*5330*/  @!P3 PRMT R60, R0, 0x7610, R60 ;  /* 0x00007610003cb816 */ /* 0x000fe2000000003c */
[----:B-1----:R-:W-:Y:S03]  /*5340*/  @UP0 UIMAD.WIDE UR6, UR4, 0x4, UR6 ;  /* 0x00000004040608a5 */ /* 0x002fe6000f8e0206 */
[----:B------:R-:W1:Y:S03]  /*5350*/  @!UP0 LDCU UR4, c[0x0][0x880] ;  /* 0x00011000ff0487ac */ /* 0x000e660008000800 */
[----:B------:R-:W-:Y:S01]  /*5360*/  IMAD.U32 R2, RZ, RZ, UR6 ;  /* 0x00000006ff027e24 */ /* 0x000fe2000f8e00ff */
[----:B------:R-:W-:Y:S05]  /*5370*/  MOV R3, UR7 ;  /* 0x0000000700037c02 */ /* 0x000fea0008000f00 */
[----:B-----5:R2:W5:Y:S02]  /*5380*/  @P3 LDG.E R35, desc[UR46][R2.64] ;  /* 0x0000002e02233981 */ /* 0x020564000c1e1900 */
[----:B-12---:R-:W-:Y:S02]  /*5390*/  @!P3 IMAD.U32 R35, RZ, RZ, UR4 ;  /* 0x00000004ff23be24 */ /* 0x006fe4000f8e00ff */
.L_x_83:
[----:B------:R-:W-:Y:S05]  /*53a0*/  @!P4 BRA `(.L_x_84) ;  /* 0x000000000020c947 */ /* 0x000fea0003800000 */
[----:B------:R-:W-:Y:S04]  /*53b0*/  ISETP.NE.U32.AND P3, PT, R52, RZ, PT ;  /* 0x000000ff3400720c */ /* 0x000fe80003f65070 */
[----:B------:R-:W-:Y:S11]  /*53c0*/  ISETP.NE.AND.EX P3, PT, R53, RZ, PT, P3 ;  /* 0x000000ff3500720c */ /* 0x000ff60003f65330 */
[----:B------:R-:W-:Y:S02]  /*53d0*/  @!UPT UIADD3 URZ, UPT, UPT, URZ, URZ, URZ ;  /* 0x000000fffffff290 */ /* 0x000fe4000fffe0ff */
[----:B------:R-:W1:Y:S01]  /*53e0*/  @P3 LDC.64 R2, c[0x0][0x8a8] ;  /* 0x00022a00ff023b82 */ /* 0x000e620000000a00 */
[----:B------:R-:W-:Y:S04]  /*53f0*/  @P3 IMAD R0, R54, UR36, RZ ;  /* 0x0000002436003c24 */ /* 0x000fe8000f8e02ff */
[----:B-1----:R-:W-:Y:S05]  /*5400*/  @P3 IMAD.WIDE R2, R0, 0x4, R2 ;  /* 0x0000000400023825 */ /* 0x002fea00078e0202 */
[----:B-----5:R1:W5:Y:S02]  /*5410*/  @P3 LDG.E R33, desc[UR46][R2.64] ;  /* 0x0000002e02213981 */ /* 0x020364000c1e1900 */
[----:B-1----:R-:W2:Y:S02]  /*5420*/  @!P3 LDC R33, c[0x0][0x8a0] ;  /* 0x00022800ff21bb82 */ /* 0x002ea40000000800 */
.L_x_84:
[----:B-----5:R-:W-:Y:S01]  /*5430*/  FSETP.NEU.AND P3, PT, R35, RZ, PT ;  /* 0x000000ff2300720b */ /* 0x020fe20003f6d000 */
[----:B------:R-:W-:Y:S01]  /*5440*/  IMAD.U32 R2, RZ, RZ, UR56 ;  /* 0x00000038ff027e24 */ /* 0x000fe2000f8e00ff */
[----:B------:R-:W-:Y:S01]  /*5450*/  SEL R5, RZ, 0xffffffff, P2 ;  /* 0xffffffffff057807 */ /* 0x000fe20001000000 */
[----:B------:R-:W-:Y:S01]  /*5460*/  ULOP3.LUT UR4, UR51, 0x1, URZ, 0x3c, !UPT ;  /* 0x0000000133047892 */ /* 0x000fe2000f8e3cff */
[----:B------:R-:W-:Y:S01]  /*5470*/  @P1 LOP3.LUT P2, RZ, R60, 0xff, RZ, 0xc0, !PT ;  /* 0x000000ff3cff1812 */ /* 0x000fe2000784c0ff */
[----:B------:R-:W-:Y:S01]  /*5480*/  BSSY B1, `(.L_x_85) ;  /* 0x000003d000017945 */ /* 0x000fe20003800000 */
[----:B------:R-:W-:Y:S01]  /*5490*/  @P1 SEL R0, RZ, 0xffffffff, P3 ;  /* 0xffffffffff001807 */ /* 0x000fe20001800000 */
[----:B------:R-:W-:Y:S01]  /*54a0*/  IMAD.MOV.U32 R47, RZ, RZ, 0x1 ;  /* 0x00000001ff2f7424 */ /* 0x000fe200078e00ff */
[----:B------:R-:W-:Y:S01]  /*54b0*/  LEA R2, R2, UR48, 0x3 ;  /* 0x0000003002027c11 */ /* 0x000fe2000f8e18ff */
[----:B------:R-:W-:Y:S01]  /*54c0*/  IMAD.U32 R45, RZ, RZ, UR4 ;  /* 0x00000004ff2d7e24 */ /* 0x000fe2000f8e00ff */
[----:B------:R-:W-:Y:S01]  /*54d0*/  @P0 SEL R0, R5, R0, !P2 ;  /* 0x0000000005000207 */ /* 0x000fe20005000000 */
[----:B------:R-:W-:Y:S01]  /*54e0*/  IMAD.U32 R46, RZ, RZ, UR56 ;  /* 0x00000038ff2e7e24 */ /* 0x000fe2000f8e00ff */
[C---:B------:R-:W-:Y:S02]  /*54f0*/  LEA R44, R31.reuse, UR48, 0x3 ;  /* 0x000000301f2c7c11 */ /* 0x040fe4000f8e18ff */
[----:B------:R-:W-:Y:S02]  /*5500*/  CS2R R50, SRZ ;  /* 0x0000000000327805 */ /* 0x000fe4000001ff00 */
[----:B------:R-:W-:Y:S02]  /*5510*/  @P1 LOP3.LUT R0, R0, 0x1, RZ, 0xc0, !PT ;  /* 0x0000000100001812 */ /* 0x000fe400078ec0ff */
[----:B------:R-:W-:Y:S02]  /*5520*/  CS2R R48, SRZ ;  /* 0x0000000000307805 */ /* 0x000fe4000001ff00 */
[----:B------:R-:W-:Y:S02]  /*5530*/  SHF.L.U32 R3, R68, 0x1f, RZ ;  /* 0x0000001f44037819 */ /* 0x000fe400000006ff */
[----:B------:R-:W-:Y:S02]  /*5540*/  CS2R R42, SRZ ;  /* 0x00000000002a7805 */ /* 0x000fe4000001ff00 */
[----:B------:R-:W-:Y:S02]  /*5550*/  ISETP.NE.U32.OR P5, PT, R0, 0x1, !P1 ;  /* 0x000000010000780c */ /* 0x000fe40004fa5470 */
[----:B------:R-:W-:Y:S02]  /*5560*/  CS2R R40, SRZ ;  /* 0x0000000000287805 */ /* 0x000fe4000001ff00 */
[----:B------:R-:W-:Y:S02]  /*5570*/  PLOP3.LUT P2, PT, PT, PT, UP1, 0x80, 0x8 ;  /* 0x000000000008781c */ /* 0x000fe40003f4f018 */
[----:B------:R-:W-:Y:S02]  /*5580*/  LEA.HI R34, R31, R31, RZ, 0x1 ;  /* 0x0000001f1f227211 */ /* 0x000fe400078f08ff */
[----:B------:R-:W-:Y:S02]  /*5590*/  LOP3.LUT P4, R72, R60, 0xff, RZ, 0xc0, !PT ;  /* 0x000000ff3c487812 */ /* 0x000fe4000788c0ff */
[----:B------:R-:W-:Y:S02]  /*55a0*/  SEL R4, RZ, 0xffffffff, P3 ;  /* 0xffffffffff047807 */ /* 0x000fe40001800000 */
[----:B------:R-:W-:Y:S02]  /*55b0*/  P2R R74, PR, RZ, 0x20 ;  /* 0x00000020ff4a7803 */ /* 0x000fe40000000000 */
[----:B------:R-:W-:Y:S03]  /*55c0*/  @P5 SHF.L.U32 R0, R45, 0x1f, RZ ;  /* 0x0000001f2d005819 */ /* 0x000fe600000006ff */
[----:B------:R-:W-:Y:S01]  /*55d0*/  @P2 SEL R4, R5, R4, !P4 ;  /* 0x0000000405042207 */ /* 0x000fe20006000000 */
[----:B------:R1:W3:Y:S03]  /*55e0*/  @P5 SYNCS.PHASECHK.TRANS64.TRYWAIT P1, [R2+URZ+0x30], R0 ;  /* 0x00003000020055a7 */ /* 0x0002e600080211ff */
[----:B------:R-:W-:Y:S04]  /*55f0*/  LOP3.LUT R4, R4, 0x1, RZ, 0xc0, !PT ;  /* 0x0000000104047812 */ /* 0x000fe800078ec0ff */
[----:B------:R-:W-:Y:S04]  /*5600*/  ISETP.NE.U32.AND P2, PT, R4, 0x1, PT ;  /* 0x000000010400780c */ /* 0x000fe80003f45070 */
[----:B------:R-:W-:Y:S01]  /*5610*/  P2R R76, PR, RZ, 0x4 ;  /* 0x00000004ff4c7803 */ /* 0x000fe20000000000 */
[----:B------:R4:W2:Y:S01]  /*5620*/  SYNCS.PHASECHK.TRANS64.TRYWAIT P0, [R44+URZ+0x90], R3 ;  /* 0x000090032c0075a7 */ /* 0x0008a200080011ff */
[C---:B-1----:R-:W-:Y:S01]  /*5630*/  IMAD.SHL.U32 R0, R34.reuse, 0x20, RZ ;  /* 0x0000002022007824 */ /* 0x042fe200078e00ff */
[----:B------:R-:W-:Y:S04]  /*5640*/  LOP3.LUT R34, R34, 0xffe, RZ, 0xc0, !PT ;  /* 0x00000ffe22227812 */ /* 0x000fe800078ec0ff */
[----:B------:R-:W-:Y:S01]  /*5650*/  LOP3.LUT R0, R0, 0xffffffc0, RZ, 0xc0, !PT ;  /* 0xffffffc000007812 */ /* 0x000fe200078ec0ff */
[----:B------:R-:W-:Y:S04]  /*5660*/  IMAD.IADD R34, R31, 0x1, -R34 ;  /* 0x000000011f227824 */ /* 0x000fe800078e0a22 */
[----:B------:R-:W-:Y:S04]  /*5670*/  IMAD.IADD R0, R32, 0x1, R0 ;  /* 0x0000000120007824 */ /* 0x000fe800078e0200 */
[----:B------:R-:W-:Y:S01]  /*5680*/  IMAD R34, R34, 0x100000, R0 ;  /* 0x0010000022227824 */ /* 0x000fe200078e0200 */
[----:B---3--:R-:W-:Y:S01]  /*5690*/  @P5 SEL R47, RZ, 0x1, !P1 ;  /* 0x00000001ff2f5807 */ /* 0x008fe20004800000 */
[----:B----4-:R-:W-:Y:S06]  /*56a0*/  @!P5 BRA `(.L_x_86) ;  /* 0x000000000068d947 */ /* 0x010fec0003800000 */
[----:B------:R-:W-:Y:S01]  /*56b0*/  HFMA2 R43, -RZ, RZ, 0, 0 ;  /* 0x00000000ff2b7431 */ /* 0x000fe200000001ff */
[----:B------:R-:W-:Y:S01]  /*56c0*/  ISETP.NE.AND P1, PT, R47, RZ, PT ;  /* 0x000000ff2f00720c */ /* 0x000fe20003f25270 */
[----:B------:R-:W-:Y:S01]  /*56d0*/  IMAD.U32 R0, RZ, RZ, UR56 ;  /* 0x00000038ff007e24 */ /* 0x000fe2000f8e00ff */
[----:B------:R-:W-:Y:S11]  /*56e0*/  BSSY B0, `(.L_x_87) ;  /* 0x0000005000007945 */ /* 0x000ff60003800000 */
[----:B------:R-:W-:Y:S05]  /*56f0*/  @P1 BRA `(.L_x_88) ;  /* 0x00000000000c1947 */ /* 0x000fea0003800000 */
[----:B------:R-:W-:Y:S04]  /*5700*/  SHF.L.U32 R4, R45, 0x1f, RZ ;  /* 0x0000001f2d047819 */ /* 0x000fe800000006ff */
[----:B------:R-:W1:Y:S02]  /*5710*/  SYNCS.PHASECHK.TRANS64.TRYWAIT P1, [R2+URZ+0x30], R4 ;  /* 0x00003004020075a7 */ /* 0x000e6400080211ff */
[----:B-1----:R-:W-:Y:S05]  /*5720*/  @!P1 BRA `(.L_x_89) ;  /* 0x0000001c00849947 */ /* 0x002fea0003800000 */
.L_x_88:
[----:B------:R-:W-:Y:S05]  /*5730*/  BSYNC B0 ;  /* 0x0000000000007941 */ /* 0x000fea0003800000 */
.L_x_87:
[----:B------:R-:W-:Y:S01]  /*5740*/  ISETP.NE.AND P1, PT, R76, RZ, PT ;  /* 0x000000ff4c00720c */ /* 0x000fe20003f25270 */
[----:B------:R-:W-:Y:S01]  /*5750*/  IMAD.MOV.U32 R42, RZ, RZ, RZ ;  /* 0x000000ffff2a7224 */ /* 0x000fe200078e00ff */
[----:B------:R-:W-:Y:S02]  /*5760*/  CS2R R40, SRZ ;  /* 0x0000000000287805 */ /* 0x000fe4000001ff00 */
[----:B------:R-:W-:Y:S02]  /*5770*/  CS2R R50, SRZ ;  /* 0x0000000000327805 */ /* 0x000fe4000001ff00 */
[----:B------:R-:W-:Y:S07]  /*5780*/  CS2R R48, SRZ ;  /* 0x0000000000307805 */ /* 0x000fee000001ff00 */
[----:B-1----:R-:W-:Y:S01]  /*5790*/  @P1 IMAD R2, R0, 0x800, R64 ;  /* 0x0000080000021824 */ /* 0x002fe200078e0240 */
[----:B------:R-:W-:Y:S05]  /*57a0*/  @P1 WARPSYNC.ALL ;  /* 0x0000000000001948 */ /* 0x000fea0003800000 */
[----:B------:R-:W-:Y:S01]  /*57b0*/  @P1 LEA R2, R2, UR48, 0x1 ;  /* 0x0000003002021c11 */ /* 0x000fe2000f8e08ff */
[----:B------:R-:W-:Y:S04]  /*57c0*/  UIADD3 UR5, UPT, UPT, UR56, 0x1, URZ ;  /* 0x0000000138057890 */ /* 0x000fe8000fffe0ff */
[----:B------:R1:W3:Y:S01]  /*57d0*/  @P1 LDSM.16.M88.4 R40, [R2+0x200] ;  /* 0x000200000228183b */ /* 0x0002e20000000200 */
[----:B------:R-:W-:Y:S01]  /*57e0*/  UISETP.NE.AND UP0, UPT, UR5, 0x3, UPT ;  /* 0x000000030500788c */ /* 0x000fe2000bf05270 */
[----:B------:R-:W-:Y:S03]  /*57f0*/  @P1 IMAD R0, R69, 0x2, R2 ;  /* 0x0000000245001824 */ /* 0x000fe600078e0202 */
[----:B------:R-:W-:Y:S02]  /*5800*/  USEL UR4, URZ, 0x1, UP0 ;  /* 0x00000001ff047887 */ /* 0x000fe40008000000 */
[----:B------:R1:W4:Y:S01]  /*5810*/  @P1 LDSM.16.M88.4 R48, [R0+0x200] ;  /* 0x000200000030183b */ /* 0x0003220000000200 */
[----:B------:R-:W-:Y:S03]  /*5820*/  USEL UR5, UR5, URZ, UP0 ;  /* 0x000000ff05057287 */ /* 0x000fe60008000000 */
[----:B------:R-:W-:Y:S03]  /*5830*/  LOP3.LUT R45, R45, UR4, RZ, 0x3c, !PT ;  /* 0x000000042d2d7c12 */ /* 0x000fe6000f8e3cff */
[----:B------:R-:W-:Y:S02]  /*5840*/  IMAD.U32 R46, RZ, RZ, UR5 ;  /* 0x00000005ff2e7e24 */ /* 0x000fe4000f8e00ff */
.L_x_86:
[----:B------:R-:W-:Y:S05]  /*5850*/  BSYNC B1 ;  /* 0x0000000000017941 */ /* 0x000fea0003800000 */
.L_x_85:
[----:B-1----:R-:W-:Y:S04]  /*5860*/  SHF.R.U32.HI R0, RZ, 0x15, R34 ;  /* 0x00000015ff007819 */ /* 0x002fe80000011622 */
[----:B------:R-:W-:Y:S01]  /*5870*/  LOP3.LUT P1, RZ, R0, 0x3, R65, 0x48, !PT ;  /* 0x0000000300ff7812 */ /* 0x000fe20007824841 */
[----:B------:R-:W-:Y:S01]  /*5880*/  @!UPT UIADD3 URZ, UPT, UPT, URZ, URZ, URZ ;  /* 0x000000fffffff290 */ /* 0x000fe2000fffe0ff */
[----:B--2---:R-:W-:Y:S11]  /*5890*/  @P0 BRA `(.L_x_90) ;  /* 0x0000000000080947 */ /* 0x004ff60003800000 */
[----:B------:R-:W1:Y:S02]  /*58a0*/  SYNCS.PHASECHK.TRANS64.TRYWAIT P0, [R44+URZ+0x90], R3 ;  /* 0x000090032c0075a7 */ /* 0x000e6400080011ff */
[----:B-1----:R-:W-:Y:S05]  /*58b0*/  @!P0 BRA `(.L_x_91) ;  /* 0x0000001c00348947 */ /* 0x002fea0003800000 */
.L_x_90:
[----:B------:R-:W-:Y:S05]  /*58c0*/  @!P1 BRA `(.L_x_92) ;  /* 0x0000000000409947 */ /* 0x000fea0003800000 */
[----:B------:R-:W2:Y:S01]  /*58d0*/  LDCU.64 UR8, c[0x4][0x70] ;  /* 0x01000e00ff0877ac */ /* 0x000ea20008000a00 */
[----:B-1----:R-:W-:Y:S01]  /*58e0*/  MOV R3, 0x0 ;  /* 0x0000000000037802 */ /* 0x002fe20000000f00 */
[----:B------:R-:W-:Y:S02]  /*58f0*/  HFMA2 R12, -RZ, RZ, 0, 5.9604644775390625e-08 ;  /* 0x00000001ff0c7431 */ /* 0x000fe400000001ff */
[----:B------:R-:W-:Y:S02]  /*5900*/  IMAD.MOV.U32 R8, RZ, RZ, 0x192 ;  /* 0x00000192ff087424 */ /* 0x000fe400078e00ff */
[----:B------:R-:W-:Y:S01]  /*5910*/  IMAD.MOV.U32 R13, RZ, RZ, RZ ;  /* 0x000000ffff0d7224 */ /* 0x000fe200078e00ff */
[----:B------:R-:W1:Y:S01]  /*5920*/  LDCU.64 UR6, c[0x4][0x78] ;  /* 0x01000f00ff0677ac */ /* 0x000e620008000a00 */
[----:B------:R-:W3:Y:S01]  /*5930*/  LDC.64 R2, c[0x4][R3] ;  /* 0x0100000003027b82 */ /* 0x000ee20000000a00 */
[----:B------:R-:W5:Y:S01]  /*5940*/  LDCU.64 UR4, c[0x4][0x10] ;  /* 0x01000200ff0477ac */ /* 0x000f620008000a00 */
[----:B--2---:R-:W-:Y:S01]  /*5950*/  MOV R5, UR9 ;  /* 0x0000000900057c02 */ /* 0x004fe20008000f00 */
[----:B------:R-:W-:Y:S01]  /*5960*/  IMAD.U32 R4, RZ, RZ, UR8 ;  /* 0x00000008ff047e24 */ /* 0x000fe2000f8e00ff */
[----:B-1----:R-:W-:Y:S01]  /*5970*/  MOV R7, UR7 ;  /* 0x0000000700077c02 */ /* 0x002fe20008000f00 */
[----:B------:R-:W-:Y:S01]  /*5980*/  IMAD.U32 R6, RZ, RZ, UR6 ;  /* 0x00000006ff067e24 */ /* 0x000fe2000f8e00ff */
[----:B-----5:R-:W-:Y:S01]  /*5990*/  MOV R11, UR5 ;  /* 0x00000005000b7c02 */ /* 0x020fe20008000f00 */
[----:B------:R-:W-:Y:S02]  /*59a0*/  IMAD.U32 R10, RZ, RZ, UR4 ;  /* 0x00000004ff0a7e24 */ /* 0x000fe4000f8e00ff */
[----:B------:R-:W-:Y:S07]  /*59b0*/  LEPC R20, `(.L_x_92) ;  /* 0x000000001014794e */ /* 0x000fee0000000000 */
[----:B---34-:R-:W-:Y:S05]  /*59c0*/  CALL.ABS.NOINC R2 ;  /* 0x0000000002007343 */ /* 0x018fea0003c00000 */
.L_x_92:
[----:B------:R-:W-:Y:S05]  /*59d0*/  WARPSYNC.ALL ;  /* 0x0000000000007948 */ /* 0x000fea0003800000 */
[----:B------:R-:W-:Y:S01]  /*59e0*/  R2UR UR4, R34 ;  /* 0x00000000220472ca */ /* 0x000fe200000e0000 */
[----:B-1-3--:R-:W-:Y:S01]  /*59f0*/  HADD2.F32 R3, -RZ, R40.H0_H0 ;  /* 0x20000028ff037230 */ /* 0x00afe20000004100 */
[----:B------:R-:W-:Y:S01]  /*5a00*/  SHF.L.U32 R75, R69, 0x1, RZ ;  /* 0x00000001454b7819 */ /* 0x000fe200000006ff */
[----:B------:R-:W-:Y:S01]  /*5a10*/  HADD2.F32 R20, -RZ, R42.H0_H0 ;  /* 0x2000002aff147230 */ /* 0x000fe20000004100 */
[----:B------:R-:W-:Y:S01]  /*5a20*/  ISETP.NE.AND P0, PT, R70, RZ, PT ;  /* 0x000000ff4600720c */ /* 0x000fe20003f05270 */
[----:B------:R-:W-:Y:S08]  /*5a30*/  BSSY.RECONVERGENT B0, `(.L_x_93) ;  /* 0x000004d000007945 */ /* 0x000ff00003800200 */
[----:B------:R-:W1:Y:S02]  /*5a40*/  LDTM.16dp256bit.x4 R4, tmem[UR4] ;  /* 0x00000004000479ee */ /* 0x000e640008120000 */
[C---:B-1----:R-:W-:Y:S01]  /*5a50*/  FMUL R0, R33.reuse, R4 ;  /* 0x0000000421007220 */ /* 0x042fe20000400000 */
[----:B------:R-:W-:Y:S02]  /*5a60*/  HADD2.F32 R4, -RZ, R40.H1_H1 ;  /* 0x30000028ff047230 */ /* 0x000fe40000004100 */
[----:B------:R-:W-:Y:S01]  /*5a70*/  FMUL R2, R33, R5 ;  /* 0x0000000521027220 */ /* 0x000fe20000400000 */
[--C-:B------:R-:W-:Y:S02]  /*5a80*/  HADD2.F32 R5, -RZ, R41.reuse.H0_H0 ;  /* 0x20000029ff057230 */ /* 0x100fe40000004100 */
[----:B------:R-:W-:Y:S01]  /*5a90*/  FFMA R0, R35, R3, R0 ;  /* 0x0000000323007223 */ /* 0x000fe20000000000 */
[----:B------:R-:W-:Y:S01]  /*5aa0*/  FMUL R3, R33, R6 ;  /* 0x0000000621037220 */ /* 0x000fe20000400000 */
[----:B------:R-:W-:Y:S02]  /*5ab0*/  HADD2.F32 R6, -RZ, R41.H1_H1 ;  /* 0x30000029ff067230 */ /* 0x000fe40000004100 */
[----:B------:R-:W-:Y:S01]  /*5ac0*/  FFMA R2, R35, R4, R2 ;  /* 0x0000000423027223 */ /* 0x000fe20000000002 */
[----:B------:R-:W-:Y:S01]  /*5ad0*/  FMUL R7, R33, R7 ;  /* 0x0000000721077220 */ /* 0x000fe20000400000 */
[----:B------:R-:W-:Y:S01]  /*5ae0*/  FFMA R3, R35, R5, R3 ;  /* 0x0000000523037223 */ /* 0x000fe20000000003 */
[C---:B------:R-:W-:Y:S01]  /*5af0*/  FMUL R4, R33.reuse, R8 ;  /* 0x0000000821047220 */ /* 0x040fe20000400000 */
[----:B------:R-:W-:Y:S01]  /*5b00*/  FMUL R5, R33, R9 ;  /* 0x0000000921057220 */ /* 0x000fe20000400000 */
[----:B------:R-:W-:Y:S01]  /*5b10*/  F2FP.F16.F32.PACK_AB R36, R2, R0 ;  /* 0x000000000224723e */ /* 0x000fe200000000ff */
[C---:B------:R-:W-:Y:S01]  /*5b20*/  FFMA R7, R35.reuse, R6, R7 ;  /* 0x0000000623077223 */ /* 0x040fe20000000007 */
[----:B------:R-:W-:Y:S02]  /*5b30*/  HADD2.F32 R0, -RZ, R42.H1_H1 ;  /* 0x3000002aff007230 */ /* 0x000fe40000004100 */
[----:B------:R-:W-:Y:S01]  /*5b40*/  FFMA R4, R35, R20, R4 ;  /* 0x0000001423047223 */ /* 0x000fe20000000004 */
[--C-:B------:R-:W-:Y:S02]  /*5b50*/  HADD2.F32 R2, -RZ, R43.reuse.H0_H0 ;  /* 0x2000002bff027230 */ /* 0x100fe40000004100 */
[----:B------:R-:W-:Y:S01]  /*5b60*/  FMUL R6, R33, R10 ;  /* 0x0000000a21067220 */ /* 0x000fe20000400000 */
[----:B------:R-:W-:Y:S01]  /*5b70*/  F2FP.F16.F32.PACK_AB R37, R7, R3 ;  /* 0x000000030725723e */ /* 0x000fe200000000ff */
[----:B------:R-:W-:Y:S02]  /*5b80*/  HADD2.F32 R3, -RZ, R43.H1_H1 ;  /* 0x3000002bff037230 */ /* 0x000fe40000004100 */
[----:B------:R-:W-:Y:S01]  /*5b90*/  FFMA R5, R35, R0, R5 ;  /* 0x0000000023057223 */ /* 0x000fe20000000005 */
[C---:B------:R-:W-:Y:S01]  /*5ba0*/  FMUL R11, R33.reuse, R11 ;  /* 0x0000000b210b7220 */ /* 0x040fe20000400000 */
[--C-:B----4-:R-:W-:Y:S02]  /*5bb0*/  HADD2.F32 R7, -RZ, R48.reuse.H0_H0 ;  /* 0x20000030ff077230 */ /* 0x110fe40000004100 */
[C---:B------:R-:W-:Y:S01]  /*5bc0*/  FMUL R8, R33.reuse, R12 ;  /* 0x0000000c21087220 */ /* 0x040fe20000400000 */
[----:B------:R-:W-:Y:S02]  /*5bd0*/  HADD2.F32 R0, -RZ, R48.H1_H1 ;  /* 0x30000030ff007230 */ /* 0x000fe40000004100 */
[----:B------:R-:W-:Y:S01]  /*5be0*/  FMUL R9, R33, R13 ;  /* 0x0000000d21097220 */ /* 0x000fe20000400000 */
[C---:B------:R-:W-:Y:S01]  /*5bf0*/  FFMA R6, R35.reuse, R2, R6 ;  /* 0x0000000223067223 */ /* 0x040fe20000000006 */
[C---:B------:R-:W-:Y:S01]  /*5c00*/  FFMA R11, R35.reuse, R3, R11 ;  /* 0x00000003230b7223 */ /* 0x040fe2000000000b */
[C---:B------:R-:W-:Y:S01]  /*5c10*/  FFMA R8, R35.reuse, R7, R8 ;  /* 0x0000000723087223 */ /* 0x040fe20000000008 */
[----:B------:R-:W-:Y:S01]  /*5c20*/  FFMA R9, R35, R0, R9 ;  /* 0x0000000023097223 */ /* 0x000fe20000000009 */
[--C-:B------:R-:W-:Y:S02]  /*5c30*/  HADD2.F32 R2, -RZ, R49.reuse.H0_H0 ;  /* 0x20000031ff027230 */ /* 0x100fe40000004100 */
[C---:B------:R-:W-:Y:S01]  /*5c40*/  FMUL R10, R33.reuse, R14 ;  /* 0x0000000e210a7220 */ /* 0x040fe20000400000 */
[----:B------:R-:W-:Y:S02]  /*5c50*/  HADD2.F32 R0, -RZ, R49.H1_H1 ;  /* 0x30000031ff007230 */ /* 0x000fe40000004100 */
[----:B------:R-:W-:Y:S01]  /*5c60*/  FMUL R15, R33, R15 ;  /* 0x0000000f210f7220 */ /* 0x000fe20000400000 */
[----:B------:R-:W-:Y:S01]  /*5c70*/  F2FP.F16.F32.PACK_AB R38, R5, R4 ;  /* 0x000000040526723e */ /* 0x000fe200000000ff */
[----:B------:R-:W-:Y:S01]  /*5c80*/  FFMA R10, R35, R2, R10 ;  /* 0x00000002230a7223 */ /* 0x000fe2000000000a */
[----:B------:R-:W-:Y:S01]  /*5c90*/  FMUL R12, R33, R16 ;  /* 0x00000010210c7220 */ /* 0x000fe20000400000 */
[----:B------:R-:W-:Y:S01]  /*5ca0*/  FFMA R15, R35, R0, R15 ;  /* 0x00000000230f7223 */ /* 0x000fe2000000000f */
[--C-:B------:R-:W-:Y:S01]  /*5cb0*/  HADD2.F32 R0, -RZ, R50.reuse.H0_H0 ;  /* 0x20000032ff007230 */ /* 0x100fe20000004100 */
[----:B------:R-:W-:Y:S01]  /*5cc0*/  MOV R5, UR56 ;  /* 0x0000003800057c02 */ /* 0x000fe20008000f00 */
[----:B------:R-:W-:Y:S02]  /*5cd0*/  HADD2.F32 R2, -RZ, R50.H1_H1 ;  /* 0x30000032ff027230 */ /* 0x000fe40000004100 */
[C---:B------:R-:W-:Y:S01]  /*5ce0*/  FMUL R13, R33.reuse, R17 ;  /* 0x00000011210d7220 */ /* 0x040fe20000400000 */
[--C-:B------:R-:W-:Y:S02]  /*5cf0*/  HADD2.F32 R3, -RZ, R51.reuse.H0_H0 ;  /* 0x20000033ff037230 */ /* 0x100fe40000004100 */
[C---:B------:R-:W-:Y:S01]  /*5d00*/  FMUL R14, R33.reuse, R18 ;  /* 0x00000012210e7220 */ /* 0x040fe20000400000 */
[----:B------:R-:W-:Y:S02]  /*5d10*/  HADD2.F32 R4, -RZ, R51.H1_H1 ;  /* 0x30000033ff047230 */ /* 0x000fe40000004100 */
[----:B------:R-:W-:Y:S01]  /*5d20*/  FMUL R19, R33, R19 ;  /* 0x0000001321137220 */ /* 0x000fe20000400000 */
[----:B------:R-:W-:Y:S01]  /*5d30*/  FFMA R12, R35, R0, R12 ;  /* 0x00000000230c7223 */ /* 0x000fe2000000000c */
[----:B------:R-:W-:Y:S01]  /*5d40*/  LEA R5, R5, R64, 0xb ;  /* 0x0000004005057211 */ /* 0x000fe200078e58ff */
[C---:B------:R-:W-:Y:S01]  /*5d50*/  FFMA R13, R35.reuse, R2, R13 ;  /* 0x00000002230d7223 */ /* 0x040fe2000000000d */
[C---:B------:R-:W-:Y:S01]  /*5d60*/  FFMA R14, R35.reuse, R3, R14 ;  /* 0x00000003230e7223 */ /* 0x040fe2000000000e */
[----:B------:R-:W-:Y:S01]  /*5d70*/  FFMA R19, R35, R4, R19 ;  /* 0x0000000423137223 */ /* 0x000fe20000000013 */
[----:B------:R-:W-:Y:S02]  /*5d80*/  F2FP.F16.F32.PACK_AB R39, R11, R6 ;  /* 0x000000060b27723e */ /* 0x000fe400000000ff */
[----:B------:R-:W-:Y:S02]  /*5d90*/  LEA R5, R5, UR48, 0x1 ;  /* 0x0000003005057c11 */ /* 0x000fe4000f8e08ff */
[----:B------:R-:W-:Y:S02]  /*5da0*/  F2FP.F16.F32.PACK_AB R8, R9, R8 ;  /* 0x000000080908723e */ /* 0x000fe400000000ff */
[----:B------:R-:W-:Y:S01]  /*5db0*/  F2FP.F16.F32.PACK_AB R9, R15, R10 ;  /* 0x0000000a0f09723e */ /* 0x000fe200000000ff */
[----:B------:R1:W-:Y:S01]  /*5dc0*/  STSM.16.M88.4 [R5+0x200], R36 ;  /* 0x0002002405007844 */ /* 0x0003e20000000200 */
[----:B------:R-:W-:Y:S02]  /*5dd0*/  F2FP.F16.F32.PACK_AB R10, R13, R12 ;  /* 0x0000000c0d0a723e */ /* 0x000fe400000000ff */
[----:B------:R-:W-:Y:S02]  /*5de0*/  F2FP.F16.F32.PACK_AB R11, R19, R14 ;  /* 0x0000000e130b723e */ /* 0x000fe400000000ff */
[----:B------:R-:W-:Y:S05]  /*5df0*/  IADD3 R0, PT, PT, R75, 0x200, R5 ;  /* 0x000002004b007810 */ /* 0x000fea0007ffe005 */
[----:B------:R1:W-:Y:S01]  /*5e00*/  STSM.16.M88.4 [R0], R8 ;  /* 0x0000000800007844 */ /* 0x0003e20000000200 */
[----:B------:R-:W-:Y:S01]  /*5e10*/  @!PT LDS RZ, [RZ] ;  /* 0x00000000fffff984 */ /* 0x000fe20000000800 */
[----:B------:R-:W-:Y:S01]  /*5e20*/  @!PT LDS RZ, [RZ] ;  /* 0x00000000fffff984 */ /* 0x000fe20000000800 */
[----:B------:R-:W-:Y:S01]  /*5e30*/  @!PT LDS RZ, [RZ] ;  /* 0x00000000fffff984 */ /* 0x000fe20000000800 */
[----:B------:R-:W-:Y:S01]  /*5e40*/  @!PT LDS RZ, [RZ] ;  /* 0x00000000fffff984 */ /* 0x000fe20000000800 */
[----:B------:R2:W-:Y:S07]  /*5e50*/  MEMBAR.ALL.CTA ;  /* 0x0000000000007992 */ /* 0x0005ee0000008000 */
[----:B--2---:R-:W2:Y:S02]  /*5e60*/  FENCE.VIEW.ASYNC.S ;  /* 0x00000000000073c6 */ /* 0x004ea40000000000 */
[----:B--2---:R-:W-:Y:S06]  /*5e70*/  BAR.SYNC.DEFER_BLOCKING 0x1, 0x80 ;  /* 0x0042000000007b1d */ /* 0x004fec0000010000 */
[----:B------:R-:W-:Y:S05]  /*5e80*/  @P0 BRA `(.L_x_94) ;  /* 0x00000000001c0947 */ /* 0x000fea0003800000 */
[----:B------:R-:W-:Y:S02]  /*5e90*/  UIADD3 UR6, UP0, UPT, UR54, 0x680, URZ ;  /* 0x0000068036067890 */ /* 0x000fe4000ff1e0ff */
[----:B------:R-:W-:Y:S02]  /*5ea0*/  ULEA UR4, UR56, UR48, 0xc ;  /* 0x0000003038047291 */ /* 0x000fe4000f8e60ff */
[----:B------:R-:W-:Y:S02]  /*5eb0*/  UIADD3.X UR7, UPT, UPT, URZ, UR55, URZ, UP0, !UPT ;  /* 0x00000037ff077290 */ /* 0x000fe400087fe4ff */
[----:B------:R-:W-:Y:S01]  /*5ec0*/  UIADD3 UR40, UPT, UPT, UR4, 0x200, URZ ;  /* 0x0000020004287890 */ /* 0x000fe2000fffe0ff */
[----:B------:R-:W-:Y:S08]  /*5ed0*/  UMOV UR43, UR36 ;  /* 0x00000024002b7c82 */ /* 0x000ff00008000000 */
[----:B------:R2:W-:Y:S02]  /*5ee0*/  UTMASTG.3D [UR40], [UR6] ;  /* 0x00000028060073b5 */ /* 0x0005e40008010000 */
[----:B--2---:R0:W-:Y:S02]  /*5ef0*/  UTMACMDFLUSH ;  /* 0x00000000000079b7 */ /* 0x0041e40000000000 */
.L_x_94:
[----:B------:R-:W-:Y:S05]  /*5f00*/  BSYNC.RECONVERGENT B0 ;  /* 0x0000000000007941 */ /* 0x000fea0003800200 */
.L_x_93:
[----:B------:R-:W-:Y:S01]  /*5f10*/  UIADD3 UR40, UPT, UPT, UR56, 0x1, URZ ;  /* 0x0000000138287890 */ /* 0x000fe2000fffe0ff */
[----:B------:R-:W-:Y:S03]  /*5f20*/  BSSY.RECONVERGENT B0, `(.L_x_95) ;  /* 0x0000005000007945 */ /* 0x000fe60003800200 */
[----:B------:R-:W-:Y:S04]  /*5f30*/  UISETP.NE.AND UP0, UPT, UR40, 0x3, UPT ;  /* 0x000000032800788c */ /* 0x000fe8000bf05270 */
[----:B------:R-:W-:Y:S01]  /*5f40*/  USEL UR43, UR40, URZ, UP0 ;  /* 0x000000ff282b7287 */ /* 0x000fe20008000000 */
[----:B------:R-:W-:Y:S11]  /*5f50*/  @P0 BRA `(.L_x_96) ;  /* 0x0000000000040947 */ /* 0x000ff60003800000 */
[----:B------:R-:W-:Y:S04]  /*5f60*/  DEPBAR.LE SB0, 0x1 ;  /* 0x000080400000791a */ /* 0x000fe80000000000 */
.L_x_96:
[----:B------:R-:W-:Y:S05]  /*5f70*/  BSYNC.RECONVERGENT B0 ;  /* 0x0000000000007941 */ /* 0x000fea0003800200 */
.L_x_95:
[----:B------:R-:W-:Y:S01]  /*5f80*/  BAR.SYNC.DEFER_BLOCKING 0x1, 0x80 ;  /* 0x0042000000007b1d */ /* 0x000fe20000010000 */
[----:B------:R-:W-:Y:S01]  /*5f90*/  ISETP.NE.AND P1, PT, R74, RZ, PT ;  /* 0x000000ff4a00720c */ /* 0x000fe20003f25270 */
[----:B------:R-:W-:Y:S01]  /*5fa0*/  UISETP.NE.AND UP0, UPT, UR50, URZ, UPT ;  /* 0x000000ff3200728c */ /* 0x000fe2000bf05270 */
[----:B------:R-:W-:Y:S11]  /*5fb0*/  LEA R2, R46, UR48, 0x3 ;  /* 0x000000302e027c11 */ /* 0x000ff6000f8e18ff */
[----:B------:R-:W-:Y:S01]  /*5fc0*/  @P1 SHF.L.U32 R3, R45, 0x1f, RZ ;  /* 0x0000001f2d031819 */ /* 0x000fe200000006ff */
[----:B------:R-:W-:Y:S06]  /*5fd0*/  BRA.U !UP0, `(.L_x_97) ;  /* 0x0000000108247547 */ /* 0x000fec000b800000 */
[----:B------:R-:W-:Y:S01]  /*5fe0*/  IMAD.U32 R4, RZ, RZ, UR49 ;  /* 0x00000031ff047e24 */ /* 0x000fe2000f8e00ff */
[----:B-1----:R-:W-:Y:S01]  /*5ff0*/  MOV R0, UR37 ;  /* 0x0000002500007c02 */ /* 0x002fe20008000f00 */
[----:B------:R-:W-:Y:S03]  /*6000*/  UIADD3 UR49, UPT, UPT, UR49, 0x1, URZ ;  /* 0x0000000131317890 */ /* 0x000fe6000fffe0ff */
[----:B------:R-:W-:Y:S01]  /*6010*/  @P1 LEA R4, R4, UR48, 0x3 ;  /* 0x0000003004041c11 */ /* 0x000fe2000f8e18ff */
[----:B------:R-:W-:Y:S04]  /*6020*/  UISETP.NE.AND UP0, UPT, UR49, 0x3, UPT ;  /* 0x000000033100788c */ /* 0x000fe8000bf05270 */
[----:B------:R-:W-:Y:S01]  /*6030*/  @P1 VIADD R4, R4, 0x48 ;  /* 0x0000004804041836 */ /* 0x000fe20000000000 */
[----:B------:R-:W-:Y:S04]  /*6040*/  USEL UR49, UR49, URZ, UP0 ;  /* 0x000000ff31317287 */ /* 0x000fe80008000000 */
[----:B------:R-:W-:Y:S04]  /*6050*/  @P1 PRMT R0, R0, 0x654, R4 ;  /* 0x0000065400001816 */ /* 0x000fe80000000004 */
[----:B------:R2:W-:Y:S04]  /*6060*/  @P1 SYNCS.ARRIVE.TRANS64.RED.A1T0 RZ, [R0+URZ], RZ ;  /* 0x000000ff00ff19a7 */ /* 0x0005e800081004ff */
.L_x_97:
[----:B------:R-:W3:Y:S01]  /*6070*/  @P1 SYNCS.PHASECHK.TRANS64.TRYWAIT P0, [R2+URZ+0x30], R3 ;  /* 0x00003003020015a7 */ /* 0x000ee200080011ff */
[----:B------:R-:W-:Y:S01]  /*6080*/  BSSY B1, `(.L_x_98) ;  /* 0x0000013000017945 */ /* 0x000fe20003800000 */
[----:B---3--:R-:W-:Y:S03]  /*6090*/  @P1 SEL R47, RZ, 0x1, !P0 ;  /* 0x00000001ff2f1807 */ /* 0x008fe60004000000 */
[----:B------:R-:W-:Y:S05]  /*60a0*/  @!P1 BRA `(.L_x_99) ;  /* 0x0000000000409947 */ /* 0x000fea0003800000 */
[----:B------:R-:W-:Y:S01]  /*60b0*/  ISETP.NE.AND P1, PT, R76, RZ, PT ;  /* 0x000000ff4c00720c */ /* 0x000fe20003f25270 */
[----:B------:R-:W-:Y:S01]  /*60c0*/  BSSY B0, `(.L_x_100) ;  /* 0x0000009000007945 */ /* 0x000fe20003800000 */
[----:B------:R-:W-:Y:S11]  /*60d0*/  ISETP.NE.AND P0, PT, R47, RZ, PT ;  /* 0x000000ff2f00720c */ /* 0x000ff60003f05270 */
[----:B------:R-:W-:Y:S05]  /*60e0*/  @P1 IMAD R3, R46, 0x800, R64 ;  /* 0x000008002e031824 */ /* 0x000fea00078e0240 */
[----:B------:R-:W-:Y:S05]  /*60f0*/  @P1 LEA R3, R3, UR48, 0x1 ;  /* 0x0000003003031c11 */ /* 0x000fea000f8e08ff */
[----:B-12---:R-:W-:Y:S01]  /*6100*/  @P1 IMAD.IADD R0, R75, 0x1, R3 ;  /* 0x000000014b001824 */ /* 0x006fe200078e0203 */
[----:B------:R-:W-:Y:S06]  /*6110*/  @P0 BRA `(.L_x_101) ;  /* 0x00000000000c0947 */ /* 0x000fec0003800000 */
[----:B------:R-:W-:Y:S04]  /*6120*/  SHF.L.U32 R45, R45, 0x1f, RZ ;  /* 0x0000001f2d2d7819 */ /* 0x000fe800000006ff */
[----:B------:R-:W1:Y:S02]  /*6130*/  SYNCS.PHASECHK.TRANS64.TRYWAIT P0, [R2+URZ+0x30], R45 ;  /* 0x0000302d020075a7 */ /* 0x000e6400080011ff */
[----:B-1----:R-:W-:Y:S05]  /*6140*/  @!P0 BRA `(.L_x_102) ;  /* 0x0000001400248947 */ /* 0x002fea0003800000 */
.L_x_101:
[----:B------:R-:W-:Y:S05]  /*6150*/  BSYNC B0 ;  /* 0x0000000000007941 */ /* 0x000fea0003800000 */
.L_x_100:
[----:B------:R-:W-:Y:S11]  /*6160*/  ISETP.NE.AND P0, PT, R76, RZ, PT ;  /* 0x000000ff4c00720c */ /* 0x000ff60003f05270 */
[----:B------:R-:W-:Y:S02]  /*6170*/  @!UPT UIADD3 URZ, UPT, UPT, URZ, URZ, URZ ;  /* 0x000000fffffff290 */ /* 0x000fe4000fffe0ff */
[----:B------:R-:W-:Y:S05]  /*6180*/  @P0 WARPSYNC.ALL ;  /* 0x0000000000000948 */ /* 0x000fea0003800000 */
[----:B------:R3:W4:Y:S04]  /*6190*/  @P0 LDSM.16.M88.4 R40, [R3+0x200] ;  /* 0x000200000328083b */ /* 0x0007280000000200 */
[----:B------:R3:W2:Y:S02]  /*61a0*/  @P0 LDSM.16.M88.4 R48, [R0+0x200] ;  /* 0x000200000030083b */ /* 0x0006a40000000200 */
.L_x_99:
[----:B------:R-:W-:Y:S05]  /*61b0*/  BSYNC B1 ;  /* 0x0000000000017941 */ /* 0x000fea0003800000 */
.L_x_98:
[----:B-123--:R-:W-:Y:S05]  /*61c0*/  VIADD R0, R34, 0x20 ;  /* 0x0000002022007836 */ /* 0x00efea0000000000 */
[----:B------:R-:W-:Y:S04]  /*61d0*/  SHF.R.U32.HI R0, RZ, 0x15, R0 ;  /* 0x00000015ff007819 */ /* 0x000fe80000011600 */
[----:B------:R-:W-:Y:S11]  /*61e0*/  LOP3.LUT P0, RZ, R0, 0x3, R65, 0x48, !PT ;  /* 0x0000000300ff7812 */ /* 0x000ff60007804841 */
[----:B------:R-:W-:Y:S02]  /*61f0*/  @!UPT UIADD3 URZ, UPT, UPT, URZ, URZ, URZ ;  /* 0x000000fffffff290 */ /* 0x000fe4000fffe0ff */
[----:B------:R-:W-:Y:S05]  /*6200*/  @!P0 BRA `(.L_x_103) ;  /* 0x0000000000408947 */ /* 0x000fea0003800000 */
[----:B------:R-:W1:Y:S01]  /*6210*/  LDCU.64 UR8, c[0x4][0x70] ;  /* 0x01000e00ff0877ac */ /* 0x000e620008000a00 */
[----:B------:R-:W-:Y:S01]  /*6220*/  MOV R3, 0x0 ;  /* 0x0000000000037802 */ /* 0x000fe20000000f00 */
[----:B------:R-:W-:Y:S02]  /*6230*/  HFMA2 R12, -RZ, RZ, 0, 5.9604644775390625e-08 ;  /* 0x00000001ff0c7431 */ /* 0x000fe400000001ff */
[----:B------:R-:W-:Y:S02]  /*6240*/  IMAD.MOV.U32 R8, RZ, RZ, 0x192 ;  /* 0x00000192ff087424 */ /* 0x000fe400078e00ff */
[----:B------:R-:W-:Y:S01]  /*6250*/  IMAD.MOV.U32 R13, RZ, RZ, RZ ;  /* 0x000000ffff0d7224 */ /* 0x000fe200078e00ff */
[----:B------:R-:W2:Y:S01]  /*6260*/  LDCU.64 UR6, c[0x4][0x78] ;  /* 0x01000f00ff0677ac */ /* 0x000ea20008000a00 */
[----:B------:R-:W3:Y:S01]  /*6270*/  LDC.64 R2, c[0x4][R3] ;  /* 0x0100000003027b82 */ /* 0x000ee20000000a00 */
[----:B------:R-:W5:Y:S01]  /*6280*/  LDCU.64 UR4, c[0x4][0x10] ;  /* 0x01000200ff0477ac */ /* 0x000f620008000a00 */
[----:B-1----:R-:W-:Y:S01]  /*6290*/  MOV R5, UR9 ;  /* 0x0000000900057c02 */ /* 0x002fe20008000f00 */
[----:B------:R-:W-:Y:S01]  /*62a0*/  IMAD.U32 R4, RZ, RZ, UR8 ;  /* 0x00000008ff047e24 */ /* 0x000fe2000f8e00ff */
[----:B--2---:R-:W-:Y:S01]  /*62b0*/  MOV R7, UR7 ;  /* 0x0000000700077c02 */ /* 0x004fe20008000f00 */
[----:B------:R-:W-:Y:S01]  /*62c0*/  IMAD.U32 R6, RZ, RZ, UR6 ;  /* 0x00000006ff067e24 */ /* 0x000fe2000f8e00ff */
[----:B-----5:R-:W-:Y:S01]  /*62d0*/  MOV R11, UR5 ;  /* 0x00000005000b7c02 */ /* 0x020fe20008000f00 */
[----:B------:R-:W-:Y:S02]  /*62e0*/  IMAD.U32 R10, RZ, RZ, UR4 ;  /* 0x00000004ff0a7e24 */ /* 0x000fe4000f8e00ff */
[----:B------:R-:W-:Y:S07]  /*62f0*/  LEPC R20, `(.L_x_103) ;  /* 0x000000001014794e */ /* 0x000fee0000000000 */
[----:B---34-:R-:W-:Y:S05]  /*6300*/  CALL.ABS.NOINC R2 ;  /* 0x0000000002007343 */ /* 0x018fea0003c00000 */
.L_x_103:
[----:B------:R-:W-:Y:S01]  /*6310*/  ISETP.NE.AND P0, PT, R70, RZ, PT ;  /* 0x000000ff4600720c */ /* 0x000fe20003f05270 */
[----:B------:R-:W-:Y:S05]  /*6320*/  WARPSYNC.ALL ;  /* 0x0000000000007948 */ /* 0x000fea0003800000 */
[----:B------:R-:W-:Y:S01]  /*6330*/  R2UR UR4, R34 ;  /* 0x00000000220472ca */ /* 0x000fe200000e0000 */
[--C-:B----4-:R-:W-:Y:S01]  /*6340*/  HADD2.F32 R20, -RZ, R40.reuse.H0_H0 ;  /* 0x20000028ff147230 */ /* 0x110fe20000004100 */
[----:B------:R-:W-:Y:S01]  /*6350*/  R2UR UR5, R44 ;  /* 0x000000002c0572ca */ /* 0x000fe200000e0000 */
[----:B------:R-:W-:Y:S01]  /*6360*/  HADD2.F32 R21, -RZ, R40.H1_H1 ;  /* 0x30000028ff157230 */ /* 0x000fe20000004100 */
[----:B------:R-:W-:Y:S01]  /*6370*/  BSSY.RECONVERGENT B0, `(.L_x_104) ;  /* 0x0000053000007945 */ /* 0x000fe20003800200 */
[--C-:B------:R-:W-:Y:S02]  /*6380*/  HADD2.F32 R34, -RZ, R41.reuse.H0_H0 ;  /* 0x20000029ff227230 */ /* 0x100fe40000004100 */
[----:B------:R-:W-:Y:S02]  /*6390*/  HADD2.F32 R36, -RZ, R41.H1_H1 ;  /* 0x30000029ff247230 */ /* 0x000fe40000004100 */
[--C-:B------:R-:W-:Y:S02]  /*63a0*/  HADD2.F32 R37, -RZ, R42.reuse.H0_H0 ;  /* 0x2000002aff257230 */ /* 0x100fe40000004100 */
[----:B------:R-:W-:Y:S02]  /*63b0*/  HADD2.F32 R38, -RZ, R42.H1_H1 ;  /* 0x3000002aff267230 */ /* 0x000fe40000004100 */
[----:B------:R-:W1:Y:S01]  /*63c0*/  LDTM.16dp256bit.x4 R4, tmem[UR4+0x20] ;  /* 0x00002004000479ee */ /* 0x000e620008120000 */
[----:B------:R-:W-:Y:S01]  /*63d0*/  NOP ;  /* 0x0000000000007918 */ /* 0x000fe20000000000 */
[----:B------:R-:W-:Y:S01]  /*63e0*/  UIADD3 UR5, UPT, UPT, UR5, 0xb0, URZ ;  /* 0x000000b005057890 */ /* 0x000fe2000fffe0ff */
[--C-:B------:R-:W-:Y:S02]  /*63f0*/  HADD2.F32 R39, -RZ, R43.reuse.H0_H0 ;  /* 0x2000002bff277230 */ /* 0x100fe40000004100 */
[----:B------:R-:W-:Y:S01]  /*6400*/  HADD2.F32 R40, -RZ, R43.H1_H1 ;  /* 0x3000002bff287230 */ /* 0x000fe20000004100 */
[----:B------:R-:W-:Y:S01]  /*6410*/  UPRMT UR5, UR37, 0x654, UR5 ;  /* 0x0000065425057896 */ /* 0x000fe20008000005 */
[--C-:B------:R-:W-:Y:S02]  /*6420*/  HADD2.F32 R41, -RZ, R48.reuse.H0_H0 ;  /* 0x20000030ff297230 */ /* 0x100fe40000004100 */
[----:B------:R-:W-:Y:S02]  /*6430*/  HADD2.F32 R42, -RZ, R48.H1_H1 ;  /* 0x30000030ff2a7230 */ /* 0x000fe40000004100 */
[--C-:B------:R-:W-:Y:S02]  /*6440*/  HADD2.F32 R43, -RZ, R49.reuse.H0_H0 ;  /* 0x20000031ff2b7230 */ /* 0x100fe40000004100 */
[----:B------:R-:W-:Y:S02]  /*6450*/  HADD2.F32 R44, -RZ, R49.H1_H1 ;  /* 0x30000031ff2c7230 */ /* 0x000fe40000004100 */
[----:B-1----:R-:W-:Y:S01]  /*6460*/  SYNCS.ARRIVE.TRANS64.RED.A1T0 RZ, [UR5], RZ ;  /* 0x000000ffffff79a7 */ /* 0x002fe20008100405 */
[--C-:B------:R-:W-:Y:S02]  /*6470*/  HADD2.F32 R45, -RZ, R50.reuse.H0_H0 ;  /* 0x20000032ff2d7230 */ /* 0x100fe40000004100 */
[----:B------:R-:W-:Y:S02]  /*6480*/  HADD2.F32 R46, -RZ, R50.H1_H1 ;  /* 0x30000032ff2e7230 */ /* 0x000fe40000004100 */
[--C-:B------:R-:W-:Y:S02]  /*6490*/  HADD2.F32 R47, -RZ, R51.reuse.H0_H0 ;  /* 0x20000033ff2f7230 */ /* 0x100fe40000004100 */
[----:B------:R-:W-:Y:S02]  /*64a0*/  HADD2.F32 R48, -RZ, R51.H1_H1 ;  /* 0x30000033ff307230 */ /* 0x000fe40000004100 */
[C---:B------:R-:W-:Y:S01]  /*64b0*/  FMUL R4, R33.reuse, R4 ;  /* 0x0000000421047220 */ /* 0x040fe20000400000 */
[C---:B------:R-:W-:Y:S01]  /*64c0*/  FMUL R5, R33.reuse, R5 ;  /* 0x0000000521057220 */ /* 0x040fe20000400000 */
[C---:B------:R-:W-:Y:S01]  /*64d0*/  FMUL R6, R33.reuse, R6 ;  /* 0x0000000621067220 */ /* 0x040fe20000400000 */
[----:B------:R-:W-:Y:S01]  /*64e0*/  FMUL R7, R33, R7 ;  /* 0x0000000721077220 */ /* 0x000fe20000400000 */
[C---:B------:R-:W-:Y:S01]  /*64f0*/  FFMA R4, R35.reuse, R20, R4 ;  /* 0x0000001423047223 */ /* 0x040fe20000000004 */
[C---:B------:R-:W-:Y:S01]  /*6500*/  FFMA R5, R35.reuse, R21, R5 ;  /* 0x0000001523057223 */ /* 0x040fe20000000005 */
[C---:B------:R-:W-:Y:S01]  /*6510*/  FFMA R6, R35.reuse, R34, R6 ;  /* 0x0000002223067223 */ /* 0x040fe20000000006 */
[----:B------:R-:W-:Y:S01]  /*6520*/  FFMA R7, R35, R36, R7 ;  /* 0x0000002423077223 */ /* 0x000fe20000000007 */
[C---:B------:R-:W-:Y:S01]  /*6530*/  FMUL R8, R33.reuse, R8 ;  /* 0x0000000821087220 */ /* 0x040fe20000400000 */
[----:B------:R-:W-:Y:S01]  /*6540*/  FMUL R9, R33, R9 ;  /* 0x0000000921097220 */ /* 0x000fe20000400000 */
[----:B------:R-:W-:Y:S01]  /*6550*/  F2FP.F16.F32.PACK_AB R4, R5, R4 ;  /* 0x000000040504723e */ /* 0x000fe200000000ff */
[----:B------:R-:W-:Y:S01]  /*6560*/  FMUL R10, R33, R10 ;  /* 0x0000000a210a7220 */ /* 0x000fe20000400000 */
[----:B------:R-:W-:Y:S01]  /*6570*/  F2FP.F16.F32.PACK_AB R5, R7, R6 ;  /* 0x000000060705723e */ /* 0x000fe200000000ff */
[C---:B------:R-:W-:Y:S01]  /*6580*/  FFMA R8, R35.reuse, R37, R8 ;  /* 0x0000002523087223 */ /* 0x040fe20000000008 */
[----:B------:R-:W-:Y:S01]  /*6590*/  FFMA R9, R35, R38, R9 ;  /* 0x0000002623097223 */ /* 0x000fe20000000009 */
[C---:B------:R-:W-:Y:S01]  /*65a0*/  FMUL R11, R33.reuse, R11 ;  /* 0x0000000b210b7220 */ /* 0x040fe20000400000 */
[C---:B------:R-:W-:Y:S01]  /*65b0*/  FMUL R0, R33.reuse, R12 ;  /* 0x0000000c21007220 */ /* 0x040fe20000400000 */
[----:B------:R-:W-:Y:S01]  /*65c0*/  FMUL R2, R33, R13 ;  /* 0x0000000d21027220 */ /* 0x000fe20000400000 */
[----:B------:R-:W-:Y:S01]  /*65d0*/  FFMA R10, R35, R39, R10 ;  /* 0x00000027230a7223 */ /* 0x000fe2000000000a */
[----:B------:R-:W-:Y:S01]  /*65e0*/  FMUL R3, R33, R14 ;  /* 0x0000000e21037220 */ /* 0x000fe20000400000 */
[----:B------:R-:W-:Y:S01]  /*65f0*/  F2FP.F16.F32.PACK_AB R6, R9, R8 ;  /* 0x000000080906723e */ /* 0x000fe200000000ff */
[----:B------:R-:W-:Y:S01]  /*6600*/  FFMA R11, R35, R40, R11 ;  /* 0x00000028230b7223 */ /* 0x000fe2000000000b */
[C---:B------:R-:W-:Y:S01]  /*6610*/  FMUL R15, R33.reuse, R15 ;  /* 0x0000000f210f7220 */ /* 0x040fe20000400000 */
[----:B------:R-:W-:Y:S01]  /*6620*/  FMUL R12, R33, R16 ;  /* 0x00000010210c7220 */ /* 0x000fe20000400000 */
[----:B------:R-:W-:Y:S01]  /*6630*/  FFMA R0, R35, R41, R0 ;  /* 0x0000002923007223 */ /* 0x000fe20000000000 */
[----:B------:R-:W-:Y:S01]  /*6640*/  MOV R8, UR43 ;  /* 0x0000002b00087c02 */ /* 0x000fe20008000f00 */
[----:B------:R-:W-:Y:S01]  /*6650*/  FMUL R13, R33, R17 ;  /* 0x00000011210d7220 */ /* 0x000fe20000400000 */
[----:B------:R-:W-:Y:S01]  /*6660*/  FFMA R2, R35, R42, R2 ;  /* 0x0000002a23027223 */ /* 0x000fe20000000002 */
[----:B------:R-:W-:Y:S01]  /*6670*/  FMUL R14, R33, R18 ;  /* 0x00000012210e7220 */ /* 0x000fe20000400000 */
[C---:B------:R-:W-:Y:S01]  /*6680*/  FFMA R3, R35.reuse, R43, R3 ;  /* 0x0000002b23037223 */ /* 0x040fe20000000003 */
[----:B------:R-:W-:Y:S01]  /*6690*/  FFMA R15, R35, R44, R15 ;  /* 0x0000002c230f7223 */ /* 0x000fe2000000000f */
[----:B------:R-:W-:Y:S01]  /*66a0*/  FMUL R19, R33, R19 ;  /* 0x0000001321137220 */ /* 0x000fe20000400000 */
[C---:B------:R-:W-:Y:S01]  /*66b0*/  FFMA R12, R35.reuse, R45, R12 ;  /* 0x0000002d230c7223 */ /* 0x040fe2000000000c */
        /* <DEDUP_REMOVED lines=23> */
[----:B------:R-:W-:Y:S02]  /*6830*/  UIADD3 UR5, UPT, UPT, UR41, 0x20, URZ ;  /* 0x0000002029057890 */ /* 0x000fe4000fffe0ff */
[----:B------:R-:W-:Y:S02]  /*6840*/  UIADD3 UR4, UPT, UPT, UR10, 0x200, URZ ;  /* 0x000002000a047890 */ /* 0x000fe4000fffe0ff */
[----:B------:R-:W-:Y:S01]  /*6850*/  UIADD3.X UR9, UPT, UPT, URZ, UR55, URZ, UP0, !UPT ;  /* 0x00000037ff097290 */ /* 0x000fe200087fe4ff */
[----:B------:R-:W-:Y:S01]  /*6860*/  UMOV UR6, UR42 ;  /* 0x0000002a00067c82 */ /* 0x000fe20008000000 */
[----:B------:R-:W-:Y:S07]  /*6870*/  UMOV UR7, UR36 ;  /* 0x0000002400077c82 */ /* 0x000fee0008000000 */
[----:B------:R2:W-:Y:S02]  /*6880*/  UTMASTG.3D [UR4], [UR8] ;  /* 0x00000004080073b5 */ /* 0x0005e40008010000 */
[----:B--2---:R0:W-:Y:S02]  /*6890*/  UTMACMDFLUSH ;  /* 0x00000000000079b7 */ /* 0x0041e40000000000 */
.L_x_105:
[----:B------:R-:W-:Y:S05]  /*68a0*/  BSYNC.RECONVERGENT B0 ;  /* 0x0000000000007941 */ /* 0x000fea0003800200 */
.L_x_104:
[----:B------:R-:W-:Y:S01]  /*68b0*/  UIADD3 UR43, UPT, UPT, UR43, 0x1, URZ ;  /* 0x000000012b2b7890 */ /* 0x000fe2000fffe0ff */
[----:B------:R-:W-:Y:S03]  /*68c0*/  BSSY.RECONVERGENT B0, `(.L_x_106) ;  /* 0x0000008000007945 */ /* 0x000fe60003800200 */
[----:B------:R-:W-:Y:S04]  /*68d0*/  UISETP.NE.AND UP0, UPT, UR43, 0x3, UPT ;  /* 0x000000032b00788c */ /* 0x000fe8000bf05270 */
[----:B------:R-:W-:Y:S02]  /*68e0*/  UISETP.EQ.XOR UP1, UPT, UR40, 0x3, !UP0 ;  /* 0x000000032800788c */ /* 0x000fe4000c722a70 */
[----:B------:R-:W-:Y:S02]  /*68f0*/  USEL UR56, UR43, URZ, UP0 ;  /* 0x000000ff2b387287 */ /* 0x000fe40008000000 */
[----:B------:R-:W-:Y:S04]  /*6900*/  USEL UR4, URZ, 0x1, !UP1 ;  /* 0x00000001ff047887 */ /* 0x000fe8000c800000 */
[----:B------:R-:W-:Y:S01]  /*6910*/  ULOP3.LUT UR51, UR51, UR4, URZ, 0x3c, !UPT ;  /* 0x0000000433337292 */ /* 0x000fe2000f8e3cff */
[----:B------:R-:W-:Y:S11]  /*6920*/  @P0 BRA `(.L_x_107) ;  /* 0x0000000000040947 */ /* 0x000ff60003800000 */
[----:B------:R-:W-:Y:S04]  /*6930*/  DEPBAR.LE SB0, 0x1 ;  /* 0x000080400000791a */ /* 0x000fe80000000000 */
.L_x_107:
[----:B------:R-:W-:Y:S05]  /*6940*/  BSYNC.RECONVERGENT B0 ;  /* 0x0000000000007941 */ /* 0x000fea0003800200 */
.L_x_106:
[----:B------:R-:W-:Y:S01]  /*6950*/  BAR.SYNC.DEFER_BLOCKING 0x1, 0x80 ;  /* 0x0042000000007b1d */ /* 0x000fe20000010000 */
[----:B------:R-:W-:Y:S01]  /*6960*/  UISETP.NE.AND UP0, UPT, UR50, -0x2, UPT ;  /* 0xfffffffe3200788c */ /* 0x000fe2000bf05270 */
[----:B------:R-:W-:Y:S08]  /*6970*/  IADD3 R31, PT, PT, R31, 0x1, RZ ;  /* 0x000000011f1f7810 */ /* 0x000ff00007ffe0ff */
[----:B------:R-:W-:Y:S05]  /*6980*/  BRA.U !UP0, `(.L_x_108) ;  /* 0x0000000108287547 */ /* 0x000fea000b800000 */
[----:B------:R-:W-:Y:S01]  /*6990*/  ISETP.NE.AND P0, PT, R74, RZ, PT ;  /* 0x000000ff4a00720c */ /* 0x000fe20003f05270 */
[----:B------:R-:W-:Y:S01]  /*69a0*/  IMAD.U32 R2, RZ, RZ, UR49 ;  /* 0x00000031ff027e24 */ /* 0x000fe2000f8e00ff */
[----:B------:R-:W-:Y:S01]  /*69b0*/  UIADD3 UR49, UPT, UPT, UR49, 0x1, URZ ;  /* 0x0000000131317890 */ /* 0x000fe2000fffe0ff */
[----:B------:R-:W-:Y:S03]  /*69c0*/  IMAD.U32 R0, RZ, RZ, UR37 ;  /* 0x00000025ff007e24 */ /* 0x000fe6000f8e00ff */
[----:B------:R-:W-:Y:S04]  /*69d0*/  UISETP.NE.AND UP0, UPT, UR49, 0x3, UPT ;  /* 0x000000033100788c */ /* 0x000fe8000bf05270 */
[----:B------:R-:W-:Y:S03]  /*69e0*/  USEL UR49, UR49, URZ, UP0 ;  /* 0x000000ff31317287 */ /* 0x000fe60008000000 */
[----:B------:R-:W-:Y:S05]  /*69f0*/  @P0 LEA R2, R2, UR48, 0x3 ;  /* 0x0000003002020c11 */ /* 0x000fea000f8e18ff */
[----:B------:R-:W-:Y:S05]  /*6a00*/  @P0 VIADD R2, R2, 0x48 ;  /* 0x0000004802020836 */ /* 0x000fea0000000000 */
[----:B------:R-:W-:Y:S04]  /*6a10*/  @P0 PRMT R0, R0, 0x654, R2 ;  /* 0x0000065400000816 */ /* 0x000fe80000000002 */
[----:B------:R2:W-:Y:S03]  /*6a20*/  @P0 SYNCS.ARRIVE.TRANS64.RED.A1T0 RZ, [R0+URZ], RZ ;  /* 0x000000ff00ff09a7 */ /* 0x0005e600081004ff */
.L_x_108:
[----:B------:R-:W-:Y:S01]  /*6a30*/  ISETP.NE.AND P2, PT, R71, RZ, PT ;  /* 0x000000ff4700720c */ /* 0x000fe20003f45270 */
[----:B------:R-:W-:Y:S01]  /*6a40*/  UIADD3 UR50, UPT, UPT, UR50, 0x2, URZ ;  /* 0x0000000232327890 */ /* 0x000fe2000fffe0ff */
[----:B------:R-:W-:Y:S01]  /*6a50*/  ISETP.NE.AND P0, PT, R73, 0x2, PT ;  /* 0x000000024900780c */ /* 0x000fe20003f05270 */
[----:B------:R-:W-:Y:S01]  /*6a60*/  IMAD.IADD R20, R29, 0x1, R58 ;  /* 0x000000011d147824 */ /* 0x000fe200078e023a */
[----:B------:R-:W-:Y:S01]  /*6a70*/  ISETP.NE.AND P1, PT, R31, 0x4, PT ;  /* 0x000000041f00780c */ /* 0x000fe20003f25270 */
[----:B------:R-:W-:Y:S01]  /*6a80*/  IMAD.IADD R21, R30, 0x1, R59 ;  /* 0x000000011e157824 */ /* 0x000fe200078e023b */
[----:B------:R-:W-:Y:S02]  /*6a90*/  SEL R2, RZ, 0x1, P0 ;  /* 0x00000001ff027807 */ /* 0x000fe40000000000 */
[----:B--2---:R-:W-:Y:S02]  /*6aa0*/  SEL R0, RZ, 0x1, P1 ;  /* 0x00000001ff007807 */ /* 0x004fe40000800000 */
[----:B------:R-:W-:Y:S02]  /*6ab0*/  LOP3.LUT R67, R67, R2, RZ, 0x3c, !PT ;  /* 0x0000000243437212 */ /* 0x000fe400078e3cff */
[----:B------:R-:W-:Y:S02]  /*6ac0*/  LOP3.LUT R68, R68, R0, RZ, 0x3c, !PT ;  /* 0x0000000044447212 */ /* 0x000fe400078e3cff */
[----:B------:R-:W-:Y:S02]  /*6ad0*/  @P2 R2UR UR36, R66 ;  /* 0x00000000422422ca */ /* 0x000fe400000e0000 */
[----:B------:R-:W-:Y:S02]  /*6ae0*/  SEL R73, R73, RZ, P0 ;  /* 0x000000ff49497207 */ /* 0x000fe40000000000 */
[----:B------:R-:W-:Y:S01]  /*6af0*/  SEL R31, R31, RZ, P1 ;  /* 0x000000ff1f1f7207 */ /* 0x000fe20000800000 */
[----:B------:R-:W-:Y:S10]  /*6b00*/  @P2 BRA `(.L_x_109) ;  /* 0xffffffdc00e02947 */ /* 0x000ff4000383ffff */
[----:B------:R-:W-:-:S09]  /*6b10*/  UISETP.NE.AND UP0, UPT, UR53, URZ, UPT ;  /* 0x000000ff3500728c */ /* 0x000fd2000bf05270 */
[----:B------:R-:W-:Y:S05]  /*6b20*/  BRA.U !UP0, `(.L_x_110) ;  /* 0x0000000108487547 */ /* 0x000fea000b800000 */
[----:B------:R-:W2:Y:S02]  /*6b30*/  LDCU.64 UR4, c[0x0][0x890] ;  /* 0x00011200ff0477ac */ /* 0x000ea40008000a00 */
[----:B--2---:R-:W-:-:S04]  /*6b40*/  UISETP.NE.U32.AND UP0, UPT, UR4, URZ, UPT ;  /* 0x000000ff0400728c */ /* 0x004fc8000bf05070 */
[----:B------:R-:W-:-:S09]  /*6b50*/  UISETP.NE.AND.EX UP0, UPT, UR5, URZ, UPT, UP0 ;  /* 0x000000ff0500728c */ /* 0x000fd2000bf05300 */
[----:B------:R-:W-:Y:S05]  /*6b60*/  BRA.U UP0, `(.L_x_111) ;  /* 0x00000001000c7547 */ /* 0x000fea000b800000 */
[----:B------:R-:W-:-:S13]  /*6b70*/  FSETP.NEU.AND P0, PT, R35, RZ, PT ;  /* 0x000000ff2300720b */ /* 0x000fda0003f0d000 */
[----:B------:R-:W-:Y:S05]  /*6b80*/  @!P0 EXIT ;  /* 0x000000000000894d */ /* 0x000fea0003800000 */
[----:B------:R-:W-:Y:S05]  /*6b90*/  BRA `(.L_x_110) ;  /* 0x00000000002c7947 */ /* 0x000fea0003800000 */
.L_x_111:
[----:B------:R-:W-:Y:S01]  /*6ba0*/  ISETP.NE.AND P0, PT, R72, RZ, PT ;  /* 0x000000ff4800720c */ /* 0x000fe20003f05270 */
[----:B------:R-:W-:-:S12]  /*6bb0*/  BSSY.RECONVERGENT B0, `(.L_x_110) ;  /* 0x0000009000007945 */ /* 0x000fd80003800200 */
[----:B------:R-:W-:Y:S05]  /*6bc0*/  @P0 BRA `(.L_x_112) ;  /* 0x0000000000140947 */ /* 0x000fea0003800000 */
[----:B------:R-:W2:Y:S02]  /*6bd0*/  LDCU.64 UR4, c[0x0][0x888] ;  /* 0x00011100ff0477ac */ /* 0x000ea40008000a00 */
[----:B--2---:R-:W-:-:S04]  /*6be0*/  ISETP.NE.U32.AND P0, PT, RZ, UR4, PT ;  /* 0x00000004ff007c0c */ /* 0x004fc8000bf05070 */
[----:B------:R-:W-:-:S13]  /*6bf0*/  ISETP.NE.AND.EX P0, PT, RZ, UR5, PT, P0 ;  /* 0x00000005ff007c0c */ /* 0x000fda000bf05300 */
[----:B------:R-:W-:Y:S05]  /*6c00*/  @!P0 EXIT ;  /* 0x000000000000894d */ /* 0x000fea0003800000 */
[----:B------:R-:W-:Y:S05]  /*6c10*/  BRA `(.L_x_113) ;  /* 0x0000000000087947 */ /* 0x000fea0003800000 */
.L_x_112:
[----:B------:R-:W-:-:S13]  /*6c20*/  FSETP.NEU.AND P0, PT, R35, RZ, PT ;  /* 0x000000ff2300720b */ /* 0x000fda0003f0d000 */
[----:B------:R-:W-:Y:S05]  /*6c30*/  @!P0 EXIT ;  /* 0x000000000000894d */ /* 0x000fea0003800000 */
.L_x_113:
[----:B------:R-:W-:Y:S05]  /*6c40*/  BSYNC.RECONVERGENT B0 ;  /* 0x0000000000007941 */ /* 0x000fea0003800200 */
.L_x_110:
[----:B------:R-:W-:Y:S01]  /*6c50*/  ULEA UR4, UR49, UR48, 0x3 ;  /* 0x0000003031047291 */ /* 0x000fe2000f8e18ff */
[----:B------:R-:W-:-:S04]  /*6c60*/  DEPBAR.LE SB0, 0x0 ;  /* 0x000080000000791a */ /* 0x000fc80000000000 */
[----:B------:R-:W-:-:S04]  /*6c70*/  UIADD3 UR4, UPT, UPT, UR4, 0x48, URZ ;  /* 0x0000004804047890 */ /* 0x000fc8000fffe0ff */
[----:B------:R-:W-:-:S09]  /*6c80*/  UPRMT UR4, UR37, 0x654, UR4 ;  /* 0x0000065425047896 */ /* 0x000fd20008000004 */
[----:B------:R-:W-:Y:S01]  /*6c90*/  SYNCS.ARRIVE.TRANS64.RED.A1T0 RZ, [UR4], RZ ;  /* 0x000000ffffff79a7 */ /* 0x000fe20008100404 */
[----:B------:R-:W-:Y:S05]  /*6ca0*/  EXIT ;  /* 0x000000000000794d */ /* 0x000fea0003800000 */
.L_x_19:
[----:B--2---:R2:W1:Y:S02]  /*6cb0*/  SYNCS.PHASECHK.TRANS64.TRYWAIT P0, [R2+URZ+0xe0], R3 ;  /* 0x0000e003020075a7 */ /* 0x00446400080011ff */
[----:B-1----:R-:W-:Y:S05]  /*6cc0*/  @!P0 NANOSLEEP.SYNCS 0x989680 ;  /* 0x009896800000895d */ /* 0x002fea0003900000 */
[----:B------:R-:W1:Y:S02]  /*6cd0*/  @!P0 SYNCS.PHASECHK.TRANS64 P0, [R2+URZ+0xe0], R3 ;  /* 0x0000e003020085a7 */ /* 0x000e6400080010ff */
[----:B-1----:R-:W-:Y:S05]  /*6ce0*/  @!P0 BRA `(.L_x_19) ;  /* 0xfffffffc00f08947 */ /* 0x002fea000383ffff */
[----:B------:R-:W-:Y:S05]  /*6cf0*/  BRA `(.L_x_114) ;  /* 0xffffffa800287947 */ /* 0x000fea000383ffff */
.L_x_22:
[----:B-1----:R-:W-:-:S07]  /*6d00*/  MOV R2, UR33 ;  /* 0x0000002100027c02 */ /* 0x002fce0008000f00 */
.L_x_115:
[----:B-1----:R1:W2:Y:S02]  /*6d10*/  SYNCS.PHASECHK.TRANS64.TRYWAIT P0, [R2+URZ+0x18], R4 ;  /* 0x00001804020075a7 */ /* 0x0022a400080011ff */
[----:B--2---:R-:W-:Y:S05]  /*6d20*/  @!P0 NANOSLEEP.SYNCS 0x989680 ;  /* 0x009896800000895d */ /* 0x004fea0003900000 */
[----:B------:R-:W2:Y:S02]  /*6d30*/  @!P0 SYNCS.PHASECHK.TRANS64 P0, [R2+URZ+0x18], R4 ;  /* 0x00001804020085a7 */ /* 0x000ea400080010ff */
[----:B--2---:R-:W-:Y:S05]  /*6d40*/  @!P0 BRA `(.L_x_115) ;  /* 0xfffffffc00f08947 */ /* 0x004fea000383ffff */
[----:B------:R-:W-:Y:S05]  /*6d50*/  BRA `(.L_x_21) ;  /* 0xffffffa800787947 */ /* 0x000fea000383ffff */
.L_x_28:
[----:B-1----:R-:W-:-:S07]  /*6d60*/  MOV R2, UR17 ;  /* 0x0000001100027c02 */ /* 0x002fce0008000f00 */
.L_x_116:
[----:B-1----:R1:W2:Y:S02]  /*6d70*/  SYNCS.PHASECHK.TRANS64.TRYWAIT P0, [R2+URZ+0x18], R4 ;  /* 0x00001804020075a7 */ /* 0x0022a400080011ff */
[----:B--2---:R-:W-:Y:S05]  /*6d80*/  @!P0 NANOSLEEP.SYNCS 0x989680 ;  /* 0x009896800000895d */ /* 0x004fea0003900000 */
[----:B------:R-:W2:Y:S02]  /*6d90*/  @!P0 SYNCS.PHASECHK.TRANS64 P0, [R2+URZ+0x18], R4 ;  /* 0x00001804020085a7 */ /* 0x000ea400080010ff */
[----:B--2---:R-:W-:Y:S05]  /*6da0*/  @!P0 BRA `(.L_x_116) ;  /* 0xfffffffc00f08947 */ /* 0x004fea000383ffff */
[----:B------:R-:W-:Y:S05]  /*6db0*/  BRA `(.L_x_27) ;  /* 0xffffffac001c7947 */ /* 0x000fea000383ffff */
.L_x_32:
[----:B-1----:R1:W2:Y:S02]  /*6dc0*/  SYNCS.PHASECHK.TRANS64.TRYWAIT P0, [R2+URZ+0x70], R3 ;  /* 0x00007003020075a7 */ /* 0x0022a400080011ff */
[----:B--2---:R-:W-:Y:S05]  /*6dd0*/  @!P0 NANOSLEEP.SYNCS 0x989680 ;  /* 0x009896800000895d */ /* 0x004fea0003900000 */
[----:B------:R-:W2:Y:S02]  /*6de0*/  @!P0 SYNCS.PHASECHK.TRANS64 P0, [R2+URZ+0x70], R3 ;  /* 0x00007003020085a7 */ /* 0x000ea400080010ff */
[----:B--2---:R-:W-:Y:S05]  /*6df0*/  @!P0 BRA `(.L_x_32) ;  /* 0xfffffffc00f08947 */ /* 0x004fea000383ffff */
[----:B------:R-:W-:Y:S05]  /*6e00*/  BRA `(.L_x_117) ;  /* 0xffffffac00a87947 */ /* 0x000fea000383ffff */
.L_x_36:
[----:B----4-:R-:W-:-:S07]  /*6e10*/  MOV R0, UR5 ;  /* 0x0000000500007c02 */ /* 0x010fce0008000f00 */
.L_x_118:
[----:B-1----:R1:W2:Y:S02]  /*6e20*/  SYNCS.PHASECHK.TRANS64.TRYWAIT P0, [R0+URZ], R2 ;  /* 0x00000002000075a7 */ /* 0x0022a400080011ff */
[----:B--2---:R-:W-:Y:S05]  /*6e30*/  @!P0 NANOSLEEP.SYNCS 0x989680 ;  /* 0x009896800000895d */ /* 0x004fea0003900000 */
[----:B------:R-:W2:Y:S02]  /*6e40*/  @!P0 SYNCS.PHASECHK.TRANS64 P0, [R0+URZ], R2 ;  /* 0x00000002000085a7 */ /* 0x000ea400080010ff */
[----:B--2---:R-:W-:Y:S05]  /*6e50*/  @!P0 BRA `(.L_x_118) ;  /* 0xfffffffc00f08947 */ /* 0x004fea000383ffff */
[----:B------:R-:W-:Y:S05]  /*6e60*/  BRA `(.L_x_119) ;  /* 0xffffffb400187947 */ /* 0x000fea000383ffff */
.L_x_37:
[----:B----4-:R-:W-:-:S07]  /*6e70*/  MOV R0, UR5 ;  /* 0x0000000500007c02 */ /* 0x010fce0008000f00 */
.L_x_120:
[----:B-1----:R1:W2:Y:S02]  /*6e80*/  SYNCS.PHASECHK.TRANS64.TRYWAIT P0, [R0+URZ], R2 ;  /* 0x00000002000075a7 */ /* 0x0022a400080011ff */
[----:B--2---:R-:W-:Y:S05]  /*6e90*/  @!P0 NANOSLEEP.SYNCS 0x989680 ;  /* 0x009896800000895d */ /* 0x004fea0003900000 */
[----:B------:R-:W2:Y:S02]  /*6ea0*/  @!P0 SYNCS.PHASECHK.TRANS64 P0, [R0+URZ], R2 ;  /* 0x00000002000085a7 */ /* 0x000ea400080010ff */
[----:B--2---:R-:W-:Y:S05]  /*6eb0*/  @!P0 BRA `(.L_x_120) ;  /* 0xfffffffc00f08947 */ /* 0x004fea000383ffff */
[----:B------:R-:W-:Y:S05]  /*6ec0*/  BRA `(.L_x_121) ;  /* 0xffffffb400247947 */ /* 0x000fea000383ffff */
.L_x_40:
[----:B-1----:R1:W2:Y:S02]  /*6ed0*/  SYNCS.PHASECHK.TRANS64.TRYWAIT P0, [R0+URZ+0xd0], R4 ;  /* 0x0000d004000075a7 */ /* 0x0022a400080011ff */
[----:B--2---:R-:W-:Y:S05]  /*6ee0*/  @!P0 NANOSLEEP.SYNCS 0x989680 ;  /* 0x009896800000895d */ /* 0x004fea0003900000 */
[----:B------:R-:W2:Y:S02]  /*6ef0*/  @!P0 SYNCS.PHASECHK.TRANS64 P0, [R0+URZ+0xd0], R4 ;  /* 0x0000d004000085a7 */ /* 0x000ea400080010ff */
[----:B--2---:R-:W-:Y:S05]  /*6f00*/  @!P0 BRA `(.L_x_40) ;  /* 0xfffffffc00f08947 */ /* 0x004fea000383ffff */
[----:B------:R-:W-:Y:S05]  /*6f10*/  BRA `(.L_x_122) ;  /* 0xffffffb400807947 */ /* 0x000fea000383ffff */
.L_x_41:
[----:B------:R-:W-:-:S07]  /*6f20*/  MOV R0, UR5 ;  /* 0x0000000500007c02 */ /* 0x000fce0008000f00 */
.L_x_123:
[----:B-1----:R1:W2:Y:S02]  /*6f30*/  SYNCS.PHASECHK.TRANS64.TRYWAIT P0, [R0+URZ+0x80], R5 ;  /* 0x00008005000075a7 */ /* 0x0022a400080011ff */
[----:B--2---:R-:W-:Y:S05]  /*6f40*/  @!P0 NANOSLEEP.SYNCS 0x989680 ;  /* 0x009896800000895d */ /* 0x004fea0003900000 */
[----:B------:R-:W2:Y:S02]  /*6f50*/  @!P0 SYNCS.PHASECHK.TRANS64 P0, [R0+URZ+0x80], R5 ;  /* 0x00008005000085a7 */ /* 0x000ea400080010ff */
[----:B--2---:R-:W-:Y:S05]  /*6f60*/  @!P0 BRA `(.L_x_123) ;  /* 0xfffffffc00f08947 */ /* 0x004fea000383ffff */
[----:B------:R-:W-:Y:S05]  /*6f70*/  BRA `(.L_x_124) ;  /* 0xffffffb400907947 */ /* 0x000fea000383ffff */
.L_x_42:
[----:B-1----:R1:W2:Y:S02]  /*6f80*/  SYNCS.PHASECHK.TRANS64.TRYWAIT P1, [R0+URZ+0x70], R4 ;  /* 0x00007004000075a7 */ /* 0x0022a400080211ff */
[----:B--2---:R-:W-:Y:S05]  /*6f90*/  @!P1 NANOSLEEP.SYNCS 0x989680 ;  /* 0x009896800000995d */ /* 0x004fea0003900000 */
[----:B------:R-:W2:Y:S02]  /*6fa0*/  @!P1 SYNCS.PHASECHK.TRANS64 P1, [R0+URZ+0x70], R4 ;  /* 0x00007004000095a7 */ /* 0x000ea400080210ff */
[----:B--2---:R-:W-:Y:S05]  /*6fb0*/  @!P1 BRA `(.L_x_42) ;  /* 0xfffffffc00f09947 */ /* 0x004fea000383ffff */
[----:B------:R-:W-:Y:S05]  /*6fc0*/  BRA `(.L_x_125) ;  /* 0xffffffb400c07947 */ /* 0x000fea000383ffff */
.L_x_45:
[----:B------:R-:W-:-:S07]  /*6fd0*/  MOV R0, UR5 ;  /* 0x0000000500007c02 */ /* 0x000fce0008000f00 */
.L_x_126:
[----:B-1----:R1:W2:Y:S02]  /*6fe0*/  SYNCS.PHASECHK.TRANS64.TRYWAIT P0, [R0+URZ+0x80], R2 ;  /* 0x00008002000075a7 */ /* 0x0022a400080011ff */
[----:B--2---:R-:W-:Y:S05]  /*6ff0*/  @!P0 NANOSLEEP.SYNCS 0x989680 ;  /* 0x009896800000895d */ /* 0x004fea0003900000 */
[----:B------:R-:W2:Y:S02]  /*7000*/  @!P0 SYNCS.PHASECHK.TRANS64 P0, [R0+URZ+0x80], R2 ;  /* 0x00008002000085a7 */ /* 0x000ea400080010ff */
[----:B--2---:R-:W-:Y:S05]  /*7010*/  @!P0 BRA `(.L_x_126) ;  /* 0xfffffffc00f08947 */ /* 0x004fea000383ffff */
[----:B------:R-:W-:Y:S05]  /*7020*/  BRA `(.L_x_44) ;  /* 0xffffffb800147947 */ /* 0x000fea000383ffff */
.L_x_52:
[----:B-1----:R1:W2:Y:S02]  /*7030*/  SYNCS.PHASECHK.TRANS64.TRYWAIT P1, [R0+URZ+0x70], R2 ;  /* 0x00007002000075a7 */ /* 0x0022a400080211ff */
[----:B--2---:R-:W-:Y:S05]  /*7040*/  @!P1 NANOSLEEP.SYNCS 0x989680 ;  /* 0x009896800000995d */ /* 0x004fea0003900000 */
[----:B------:R-:W2:Y:S02]  /*7050*/  @!P1 SYNCS.PHASECHK.TRANS64 P1, [R0+URZ+0x70], R2 ;  /* 0x00007002000095a7 */ /* 0x000ea400080210ff */
[----:B--2---:R-:W-:Y:S05]  /*7060*/  @!P1 BRA `(.L_x_52) ;  /* 0xfffffffc00f09947 */ /* 0x004fea000383ffff */
[----:B------:R-:W-:Y:S05]  /*7070*/  BRA `(.L_x_127) ;  /* 0xffffffbc00847947 */ /* 0x000fea000383ffff */
.L_x_53:
[----:B------:R-:W-:-:S07]  /*7080*/  MOV R2, UR7 ;  /* 0x0000000700027c02 */ /* 0x000fce0008000f00 */
.L_x_128:
[----:B-1----:R1:W2:Y:S02]  /*7090*/  SYNCS.PHASECHK.TRANS64.TRYWAIT P0, [R2+URZ+0xb0], R0 ;  /* 0x0000b000020075a7 */ /* 0x0022a400080011ff */
[----:B--2---:R-:W-:Y:S05]  /*70a0*/  @!P0 NANOSLEEP.SYNCS 0x989680 ;  /* 0x009896800000895d */ /* 0x004fea0003900000 */
[----:B------:R-:W2:Y:S02]  /*70b0*/  @!P0 SYNCS.PHASECHK.TRANS64 P0, [R2+URZ+0xb0], R0 ;  /* 0x0000b000020085a7 */ /* 0x000ea400080010ff */
[----:B--2---:R-:W-:Y:S05]  /*70c0*/  @!P0 BRA `(.L_x_128) ;  /* 0xfffffffc00f08947 */ /* 0x004fea000383ffff */
[----:B------:R-:W-:Y:S05]  /*70d0*/  BRA `(.L_x_129) ;  /* 0xffffffbc00d47947 */ /* 0x000fea000383ffff */
.L_x_56:
[----:B------:R-:W-:Y:S07]  /*70e0*/  MOV R0, UR6 ;  /* 0x0000000600007c02 */ /* 0x000fee0008000f00 */
.L_x_130:
[----:B-1----:R1:W2:Y:S02]  /*70f0*/  SYNCS.PHASECHK.TRANS64.TRYWAIT P0, [R0+URZ], R2 ;  /* 0x00000002000075a7 */ /* 0x0022a400080011ff */
[----:B--2---:R-:W-:Y:S05]  /*7100*/  @!P0 NANOSLEEP.SYNCS 0x989680 ;  /* 0x009896800000895d */ /* 0x004fea0003900000 */
[----:B------:R-:W2:Y:S02]  /*7110*/  @!P0 SYNCS.PHASECHK.TRANS64 P0, [R0+URZ], R2 ;  /* 0x00000002000085a7 */ /* 0x000ea400080010ff */
[----:B--2---:R-:W-:Y:S05]  /*7120*/  @!P0 BRA `(.L_x_130) ;  /* 0xfffffffc00f08947 */ /* 0x004fea000383ffff */
[----:B------:R-:W-:Y:S05]  /*7130*/  BRA `(.L_x_55) ;  /* 0xffffffbc00f07947 */ /* 0x000fea000383ffff */
.L_x_59:
[----:B------:R-:W-:-:S07]  /*7140*/  MOV R0, UR6 ;  /* 0x0000000600007c02 */ /* 0x000fce0008000f00 */
.L_x_131:
[----:B--2---:R2:W4:Y:S02]  /*7150*/  SYNCS.PHASECHK.TRANS64.TRYWAIT P0, [R0+URZ], R2 ;  /* 0x00000002000075a7 */ /* 0x00452400080011ff */
[----:B----4-:R-:W-:Y:S05]  /*7160*/  @!P0 NANOSLEEP.SYNCS 0x989680 ;  /* 0x009896800000895d */ /* 0x010fea0003900000 */
[----:B------:R-:W4:Y:S02]  /*7170*/  @!P0 SYNCS.PHASECHK.TRANS64 P0, [R0+URZ], R2 ;  /* 0x00000002000085a7 */ /* 0x000f2400080010ff */
[----:B----4-:R-:W-:Y:S05]  /*7180*/  @!P0 BRA `(.L_x_131) ;  /* 0xfffffffc00f08947 */ /* 0x010fea000383ffff */
[----:B------:R-:W-:Y:S05]  /*7190*/  BRA `(.L_x_132) ;  /* 0xffffffc000cc7947 */ /* 0x000fea000383ffff */
.L_x_60:
[----:B------:R-:W-:-:S07]  /*71a0*/  MOV R0, UR6 ;  /* 0x0000000600007c02 */ /* 0x000fce0008000f00 */
.L_x_133:
[----:B-1----:R1:W2:Y:S02]  /*71b0*/  SYNCS.PHASECHK.TRANS64.TRYWAIT P0, [R0+URZ], R3 ;  /* 0x00000003000075a7 */ /* 0x0022a400080011ff */
[----:B--2---:R-:W-:Y:S05]  /*71c0*/  @!P0 NANOSLEEP.SYNCS 0x989680 ;  /* 0x009896800000895d */ /* 0x004fea0003900000 */
[----:B------:R-:W2:Y:S02]  /*71d0*/  @!P0 SYNCS.PHASECHK.TRANS64 P0, [R0+URZ], R3 ;  /* 0x00000003000085a7 */ /* 0x000ea400080010ff */
[----:B--2---:R-:W-:Y:S05]  /*71e0*/  @!P0 BRA `(.L_x_133) ;  /* 0xfffffffc00f08947 */ /* 0x004fea000383ffff */
[----:B------:R-:W-:Y:S05]  /*71f0*/  BRA `(.L_x_134) ;  /* 0xffffffc000d87947 */ /* 0x000fea000383ffff */
.L_x_61:
[----:B------:R-:W-:-:S07]  /*7200*/  MOV R0, UR6 ;  /* 0x0000000600007c02 */ /* 0x000fce0008000f00 */
.L_x_135:
[----:B-1----:R1:W2:Y:S02]  /*7210*/  SYNCS.PHASECHK.TRANS64.TRYWAIT P0, [R0+URZ], R3 ;  /* 0x00000003000075a7 */ /* 0x0022a400080011ff */
[----:B--2---:R-:W-:Y:S05]  /*7220*/  @!P0 NANOSLEEP.SYNCS 0x989680 ;  /* 0x009896800000895d */ /* 0x004fea0003900000 */
[----:B------:R-:W2:Y:S02]  /*7230*/  @!P0 SYNCS.PHASECHK.TRANS64 P0, [R0+URZ], R3 ;  /* 0x00000003000085a7 */ /* 0x000ea400080010ff */
[----:B--2---:R-:W-:Y:S05]  /*7240*/  @!P0 BRA `(.L_x_135) ;  /* 0xfffffffc00f08947 */ /* 0x004fea000383ffff */
[----:B------:R-:W-:Y:S05]  /*7250*/  BRA `(.L_x_136) ;  /* 0xffffffc000e47947 */ /* 0x000fea000383ffff */
.L_x_62:
[----:B-1----:R-:W-:-:S07]  /*7260*/  MOV R0, UR7 ;  /* 0x0000000700007c02 */ /* 0x002fce0008000f00 */
.L_x_137:
[----:B-1----:R1:W2:Y:S02]  /*7270*/  SYNCS.PHASECHK.TRANS64.TRYWAIT P0, [R0+URZ], R2 ;  /* 0x00000002000075a7 */ /* 0x0022a400080011ff */
[----:B--2---:R-:W-:Y:S05]  /*7280*/  @!P0 NANOSLEEP.SYNCS 0x989680 ;  /* 0x009896800000895d */ /* 0x004fea0003900000 */
[----:B------:R-:W2:Y:S02]  /*7290*/  @!P0 SYNCS.PHASECHK.TRANS64 P0, [R0+URZ], R2 ;  /* 0x00000002000085a7 */ /* 0x000ea400080010ff */
[----:B--2---:R-:W-:Y:S05]  /*72a0*/  @!P0 BRA `(.L_x_137) ;  /* 0xfffffffc00f08947 */ /* 0x004fea000383ffff */
[----:B------:R-:W-:Y:S05]  /*72b0*/  BRA `(.L_x_138) ;  /* 0xffffffc000f07947 */ /* 0x000fea000383ffff */
.L_x_67:
[----:B--2---:R2:W3:Y:S02]  /*72c0*/  SYNCS.PHASECHK.TRANS64.TRYWAIT P0, [R0+URZ+0x70], R2 ;  /* 0x00007002000075a7 */ /* 0x0044e400080011ff */
[----:B---3--:R-:W-:Y:S05]  /*72d0*/  @!P0 NANOSLEEP.SYNCS 0x989680 ;  /* 0x009896800000895d */ /* 0x008fea0003900000 */
[----:B------:R-:W3:Y:S02]  /*72e0*/  @!P0 SYNCS.PHASECHK.TRANS64 P0, [R0+URZ+0x70], R2 ;  /* 0x00007002000085a7 */ /* 0x000ee400080010ff */
[----:B---3--:R-:W-:Y:S05]  /*72f0*/  @!P0 BRA `(.L_x_67) ;  /* 0xfffffffc00f08947 */ /* 0x008fea000383ffff */
[----:B------:R-:W-:Y:S05]  /*7300*/  BRA `(.L_x_139) ;  /* 0xffffffc400e87947 */ /* 0x000fea000383ffff */
.L_x_70:
[----:B------:R-:W-:Y:S07]  /*7310*/  MOV R0, UR7 ;  /* 0x0000000700007c02 */ /* 0x000fee0008000f00 */
.L_x_140:
[----:B--2---:R2:W3:Y:S02]  /*7320*/  SYNCS.PHASECHK.TRANS64.TRYWAIT P0, [R0+URZ+0x68], R2 ;  /* 0x00006802000075a7 */ /* 0x0044e400080011ff */
[----:B---3--:R-:W-:Y:S05]  /*7330*/  @!P0 NANOSLEEP.SYNCS 0x989680 ;  /* 0x009896800000895d */ /* 0x008fea0003900000 */
[----:B------:R-:W3:Y:S02]  /*7340*/  @!P0 SYNCS.PHASECHK.TRANS64 P0, [R0+URZ+0x68], R2 ;  /* 0x00006802000085a7 */ /* 0x000ee400080010ff */
[----:B---3--:R-:W-:Y:S05]  /*7350*/  @!P0 BRA `(.L_x_140) ;  /* 0xfffffffc00f08947 */ /* 0x008fea000383ffff */
[----:B------:R-:W-:Y:S05]  /*7360*/  BRA `(.L_x_69) ;  /* 0xffffffc800c87947 */ /* 0x000fea000383ffff */
.L_x_73:
[----:B------:R-:W-:Y:S07]  /*7370*/  MOV R0, UR15 ;  /* 0x0000000f00007c02 */ /* 0x000fee0008000f00 */
.L_x_141:
[----:B-1----:R1:W2:Y:S02]  /*7380*/  SYNCS.PHASECHK.TRANS64.TRYWAIT P0, [R0+URZ+0x48], R9 ;  /* 0x00004809000075a7 */ /* 0x0022a400080011ff */
[----:B--2---:R-:W-:Y:S05]  /*7390*/  @!P0 NANOSLEEP.SYNCS 0x989680 ;  /* 0x009896800000895d */ /* 0x004fea0003900000 */
[----:B------:R-:W2:Y:S02]  /*73a0*/  @!P0 SYNCS.PHASECHK.TRANS64 P0, [R0+URZ+0x48], R9 ;  /* 0x00004809000085a7 */ /* 0x000ea400080010ff */
[----:B--2---:R-:W-:Y:S05]  /*73b0*/  @!P0 BRA `(.L_x_141) ;  /* 0xfffffffc00f08947 */ /* 0x004fea000383ffff */
[----:B------:R-:W-:Y:S05]  /*73c0*/  BRA `(.L_x_142) ;  /* 0xffffffcc00407947 */ /* 0x000fea000383ffff */
.L_x_74:
[----:B------:R-:W-:Y:S07]  /*73d0*/  MOV R0, UR13 ;  /* 0x0000000d00007c02 */ /* 0x000fee0008000f00 */
.L_x_143:
[----:B-1----:R1:W2:Y:S02]  /*73e0*/  SYNCS.PHASECHK.TRANS64.TRYWAIT P0, [R0+URZ+0x48], R20 ;  /* 0x00004814000075a7 */ /* 0x0022a400080011ff */
[----:B--2---:R-:W-:Y:S05]  /*73f0*/  @!P0 NANOSLEEP.SYNCS 0x989680 ;  /* 0x009896800000895d */ /* 0x004fea0003900000 */
[----:B------:R-:W2:Y:S02]  /*7400*/  @!P0 SYNCS.PHASECHK.TRANS64 P0, [R0+URZ+0x48], R20 ;  /* 0x00004814000085a7 */ /* 0x000ea400080010ff */
[----:B--2---:R-:W-:Y:S05]  /*7410*/  @!P0 BRA `(.L_x_143) ;  /* 0xfffffffc00f08947 */ /* 0x004fea000383ffff */
[----:B------:R-:W-:Y:S05]  /*7420*/  BRA `(.L_x_144) ;  /* 0xffffffcc00e07947 */ /* 0x000fea000383ffff */
.L_x_76:
[----:B------:R-:W-:-:S07]  /*7430*/  MOV R0, UR4 ;  /* 0x0000000400007c02 */ /* 0x000fce0008000f00 */
.L_x_145:
[----:B-1----:R1:W3:Y:S02]  /*7440*/  SYNCS.PHASECHK.TRANS64.TRYWAIT P0, [R0+URZ], R2 ;  /* 0x00000002000075a7 */ /* 0x0022e400080011ff */
[----:B---3--:R-:W-:Y:S05]  /*7450*/  @!P0 NANOSLEEP.SYNCS 0x989680 ;  /* 0x009896800000895d */ /* 0x008fea0003900000 */
[----:B------:R-:W3:Y:S02]  /*7460*/  @!P0 SYNCS.PHASECHK.TRANS64 P0, [R0+URZ], R2 ;  /* 0x00000002000085a7 */ /* 0x000ee400080010ff */
[----:B---3--:R-:W-:Y:S05]  /*7470*/  @!P0 BRA `(.L_x_145) ;  /* 0xfffffffc00f08947 */ /* 0x008fea000383ffff */
[----:B------:R-:W-:Y:S05]  /*7480*/  BRA `(.L_x_146) ;  /* 0xffffffd0006c7947 */ /* 0x000fea000383ffff */
.L_x_77:
[----:B------:R-:W-:-:S07]  /*7490*/  MOV R0, UR4 ;  /* 0x0000000400007c02 */ /* 0x000fce0008000f00 */
.L_x_147:
[----:B-1----:R1:W3:Y:S02]  /*74a0*/  SYNCS.PHASECHK.TRANS64.TRYWAIT P0, [R0+URZ], R2 ;  /* 0x00000002000075a7 */ /* 0x0022e400080011ff */
[----:B---3--:R-:W-:Y:S05]  /*74b0*/  @!P0 NANOSLEEP.SYNCS 0x989680 ;  /* 0x009896800000895d */ /* 0x008fea0003900000 */
[----:B------:R-:W3:Y:S02]  /*74c0*/  @!P0 SYNCS.PHASECHK.TRANS64 P0, [R0+URZ], R2 ;  /* 0x00000002000085a7 */ /* 0x000ee400080010ff */
[----:B---3--:R-:W-:Y:S05]  /*74d0*/  @!P0 BRA `(.L_x_147) ;  /* 0xfffffffc00f08947 */ /* 0x008fea000383ffff */
[----:B------:R-:W-:Y:S05]  /*74e0*/  BRA `(.L_x_148) ;  /* 0xffffffd000787947 */ /* 0x000fea000383ffff */
.L_x_79:
[----:B--2---:R2:W4:Y:S02]  /*74f0*/  SYNCS.PHASECHK.TRANS64.TRYWAIT P0, [R0+URZ+0x70], R2 ;  /* 0x00007002000075a7 */ /* 0x00452400080011ff */
[----:B----4-:R-:W-:Y:S05]  /*7500*/  @!P0 NANOSLEEP.SYNCS 0x989680 ;  /* 0x009896800000895d */ /* 0x010fea0003900000 */
[----:B------:R-:W4:Y:S02]  /*7510*/  @!P0 SYNCS.PHASECHK.TRANS64 P0, [R0+URZ+0x70], R2 ;  /* 0x00007002000085a7 */ /* 0x000f2400080010ff */
[----:B----4-:R-:W-:Y:S05]  /*7520*/  @!P0 BRA `(.L_x_79) ;  /* 0xfffffffc00f08947 */ /* 0x010fea000383ffff */
[----:B------:R-:W-:Y:S05]  /*7530*/  BRA `(.L_x_149) ;  /* 0xffffffd400687947 */ /* 0x000fea000383ffff */
.L_x_89:
[----:B-1----:R1:W3:Y:S02]  /*7540*/  SYNCS.PHASECHK.TRANS64.TRYWAIT P1, [R2+URZ+0x30], R4 ;  /* 0x00003004020075a7 */ /* 0x0022e400080211ff */
[----:B---3--:R-:W-:Y:S05]  /*7550*/  @!P1 NANOSLEEP.SYNCS 0x989680 ;  /* 0x009896800000995d */ /* 0x008fea0003900000 */
[----:B------:R-:W3:Y:S02]  /*7560*/  @!P1 SYNCS.PHASECHK.TRANS64 P1, [R2+URZ+0x30], R4 ;  /* 0x00003004020095a7 */ /* 0x000ee400080210ff */
[----:B---3--:R-:W-:Y:S05]  /*7570*/  @!P1 BRA `(.L_x_89) ;  /* 0xfffffffc00f09947 */ /* 0x008fea000383ffff */
[----:B------:R-:W-:Y:S05]  /*7580*/  BRA `(.L_x_88) ;  /* 0xffffffe000687947 */ /* 0x000fea000383ffff */
.L_x_91:
[----:B-1----:R1:W2:Y:S02]  /*7590*/  SYNCS.PHASECHK.TRANS64.TRYWAIT P0, [R44+URZ+0x90], R3 ;  /* 0x000090032c0075a7 */ /* 0x0022a400080011ff */
[----:B--2---:R-:W-:Y:S05]  /*75a0*/  @!P0 NANOSLEEP.SYNCS 0x989680 ;  /* 0x009896800000895d */ /* 0x004fea0003900000 */
[----:B------:R-:W2:Y:S02]  /*75b0*/  @!P0 SYNCS.PHASECHK.TRANS64 P0, [R44+URZ+0x90], R3 ;  /* 0x000090032c0085a7 */ /* 0x000ea400080010ff */
[----:B--2---:R-:W-:Y:S05]  /*75c0*/  @!P0 BRA `(.L_x_91) ;  /* 0xfffffffc00f08947 */ /* 0x004fea000383ffff */
[----:B------:R-:W-:Y:S05]  /*75d0*/  BRA `(.L_x_90) ;  /* 0xffffffe000b87947 */ /* 0x000fea000383ffff */
.L_x_102:
[----:B-1----:R1:W2:Y:S02]  /*75e0*/  SYNCS.PHASECHK.TRANS64.TRYWAIT P0, [R2+URZ+0x30], R45 ;  /* 0x0000302d020075a7 */ /* 0x0022a400080011ff */
[----:B--2---:R-:W-:Y:S05]  /*75f0*/  @!P0 NANOSLEEP.SYNCS 0x989680 ;  /* 0x009896800000895d */ /* 0x004fea0003900000 */
[----:B------:R-:W2:Y:S02]  /*7600*/  @!P0 SYNCS.PHASECHK.TRANS64 P0, [R2+URZ+0x30], R45 ;  /* 0x0000302d020085a7 */ /* 0x000ea400080010ff */
[----:B--2---:R-:W-:Y:S05]  /*7610*/  @!P0 BRA `(.L_x_102) ;  /* 0xfffffffc00f08947 */ /* 0x004fea000383ffff */
[----:B------:R-:W-:Y:S05]  /*7620*/  BRA `(.L_x_101) ;  /* 0xffffffe800c87947 */ /* 0x000fea000383ffff */
        .weak           $__internal_0_$__cuda_sm10x_tcgen05_guardrail_trap_col_being_dealloced_not_returned_by_alloc
        .type           $__internal_0_$__cuda_sm10x_tcgen05_guardrail_trap_col_being_dealloced_not_returned_by_alloc,@function
        .size           $__internal_0_$__cuda_sm10x_tcgen05_guardrail_trap_col_being_dealloced_not_returned_by_alloc,($__internal_1_$__cuda_sm10x_tcgen05_guardrail_trap_phase_invalid_during_alloc - $__internal_0_$__cuda_sm10x_tcgen05_guardrail_trap_col_being_dealloced_not_returned_by_alloc)
$__internal_0_$__cuda_sm10x_tcgen05_guardrail_trap_col_being_dealloced_not_returned_by_alloc:
[----:B------:R-:W-:Y:S05]  /*7630*/  BPT.TRAP 0x1 ;  /* 0x000000040000795c */ /* 0x000fea0000300000 */
[----:B------:R-:W-:-:S04]  /*7640*/  HFMA2 R3, -RZ, RZ, 0, 0 ;  /* 0x00000000ff037431 */ /* 0x000fc800000001ff */
[----:B------:R-:W-:Y:S05]  /*7650*/  RET.REL.NODEC R2 `(_ZN7cutlass13device_kernelINS_4gemm6kernel13GemmUniversalIN4cute5tupleIJiiiiEEENS1_10collective13CollectiveMmaINS1_35MainloopSm100TmaUmmaWarpSpecializedILi3ELi2ELi4ENS5_IJNS4_1CILi1EEESB_SB_EEEEENS5_IJNSA_ILi64EEESE_SE_EEENS_6half_tENS5_IJlSB_lEEESG_SH_NS4_8TiledMMAINS4_8MMA_AtomIJNS4_20SM100_MMA_F16BF16_SSISG_SG_fLi64ELi64ELNS4_4UMMA5MajorE0ELSM_0ELNSL_7ScaleInE0ELSN_0EEEEEENS4_6LayoutISC_NS5_IJNSA_ILi0EEESR_SR_EEEEENS5_IJNS4_10UnderscoreESU_SU_EEEEENS4_13SM90_TMA_LOADENS4_14ComposedLayoutINS4_7SwizzleILi3ELi4ELi3EEENS4_18smem_ptr_flag_bitsILi16EEENSQ_INS5_IJNSA_ILi8EEESE_EEENS5_IJSE_SB_EEEEEEEvNS4_8identityESX_S17_vS18_EENS_8epilogue10collective18CollectiveEpilogueINS1A_23Sm100TmaWarpSpecializedILi3ELi2ELi16ELb1ELb0EEEJSF_NS5_IJNSQ_ISE_SB_EENSQ_INSA_ILi32EEESB_EEEEESG_SH_SG_SH_NS1A_6fusion15FusionCallbacksIS1E_NS1J_17LinearCombinationISG_fSG_fLNS_15FloatRoundStyleE2EEESF_S1I_JEEENS4_5SM1004TMEM4LOAD26SM100_TMEM_LOAD_16dp256b4xESX_NSY_INSZ_ILi2ELi4ELi3EEES12_NSQ_INS5_IJS13_S1G_EEENS5_IJS1G_SB_EEEEEEENS4_17SM75_U32x4_LDSM_NENS4_14SM90_TMA_STOREES1X_NS4_17SM90_U32x4_STSM_NENS4_39AutoVectorizingCopyWithAssumedAlignmentILi128EEEEEEvvEEEEvNT_6ParamsE) ;  /* 0xffffff8802687950 */ /* 0x000fea0003c3ffff */
        .weak           $__internal_1_$__cuda_sm10x_tcgen05_guardrail_trap_phase_invalid_during_alloc
        .type           $__internal_1_$__cuda_sm10x_tcgen05_guardrail_trap_phase_invalid_during_alloc,@function
        .size           $__internal_1_$__cuda_sm10x_tcgen05_guardrail_trap_phase_invalid_during_alloc,($__internal_2_$__cuda_sm10x_tcgen05_guardrail_trap_unallocated_columns_being_dealloced - $__internal_1_$__cuda_sm10x_tcgen05_guardrail_trap_phase_invalid_during_alloc)
$__internal_1_$__cuda_sm10x_tcgen05_guardrail_trap_phase_invalid_during_alloc:
[----:B------:R-:W-:Y:S05]  /*7660*/  BPT.TRAP 0x1 ;  /* 0x000000040000795c */ /* 0x000fea0000300000 */
[----:B------:R-:W-:-:S04]  /*7670*/  MOV R3, 0x0 ;  /* 0x0000000000037802 */ /* 0x000fc80000000f00 */
[----:B------:R-:W-:Y:S05]  /*7680*/  RET.REL.NODEC R2 `(_ZN7cutlass13device_kernelINS_4gemm6kernel13GemmUniversalIN4cute5tupleIJiiiiEEENS1_10collective13CollectiveMmaINS1_35MainloopSm100TmaUmmaWarpSpecializedILi3ELi2ELi4ENS5_IJNS4_1CILi1EEESB_SB_EEEEENS5_IJNSA_ILi64EEESE_SE_EEENS_6half_tENS5_IJlSB_lEEESG_SH_NS4_8TiledMMAINS4_8MMA_AtomIJNS4_20SM100_MMA_F16BF16_SSISG_SG_fLi64ELi64ELNS4_4UMMA5MajorE0ELSM_0ELNSL_7ScaleInE0ELSN_0EEEEEENS4_6LayoutISC_NS5_IJNSA_ILi0EEESR_SR_EEEEENS5_IJNS4_10UnderscoreESU_SU_EEEEENS4_13SM90_TMA_LOADENS4_14ComposedLayoutINS4_7SwizzleILi3ELi4ELi3EEENS4_18smem_ptr_flag_bitsILi16EEENSQ_INS5_IJNSA_ILi8EEESE_EEENS5_IJSE_SB_EEEEEEEvNS4_8identityESX_S17_vS18_EENS_8epilogue10collective18CollectiveEpilogueINS1A_23Sm100TmaWarpSpecializedILi3ELi2ELi16ELb1ELb0EEEJSF_NS5_IJNSQ_ISE_SB_EENSQ_INSA_ILi32EEESB_EEEEESG_SH_SG_SH_NS1A_6fusion15FusionCallbacksIS1E_NS1J_17LinearCombinationISG_fSG_fLNS_15FloatRoundStyleE2EEESF_S1I_JEEENS4_5SM1004TMEM4LOAD26SM100_TMEM_LOAD_16dp256b4xESX_NSY_INSZ_ILi2ELi4ELi3EEES12_NSQ_INS5_IJS13_S1G_EEENS5_IJS1G_SB_EEEEEEENS4_17SM75_U32x4_LDSM_NENS4_14SM90_TMA_STOREES1X_NS4_17SM90_U32x4_STSM_NENS4_39AutoVectorizingCopyWithAssumedAlignmentILi128EEEEEEvvEEEEvNT_6ParamsE) ;  /* 0xffffff88025c7950 */ /* 0x000fea0003c3ffff */
        .weak           $__internal_2_$__cuda_sm10x_tcgen05_guardrail_trap_unallocated_columns_being_dealloced
        .type           $__internal_2_$__cuda_sm10x_tcgen05_guardrail_trap_unallocated_columns_being_dealloced,@function
        .size           $__internal_2_$__cuda_sm10x_tcgen05_guardrail_trap_unallocated_columns_being_dealloced,(.L_x_151 - $__internal_2_$__cuda_sm10x_tcgen05_guardrail_trap_unallocated_columns_being_dealloced)
$__internal_2_$__cuda_sm10x_tcgen05_guardrail_trap_unallocated_columns_being_dealloced:
[----:B------:R-:W-:Y:S05]  /*7690*/  BPT.TRAP 0x1 ;  /* 0x000000040000795c */ /* 0x000fea0000300000 */
[----:B------:R-:W-:-:S04]  /*76a0*/  HFMA2 R3, -RZ, RZ, 0, 0 ;  /* 0x00000000ff037431 */ /* 0x000fc800000001ff */
[----:B------:R-:W-:Y:S05]  /*76b0*/  RET.REL.NODEC R2 `(_ZN7cutlass13device_kernelINS_4gemm6kernel13GemmUniversalIN4cute5tupleIJiiiiEEENS1_10collective13CollectiveMmaINS1_35MainloopSm100TmaUmmaWarpSpecializedILi3ELi2ELi4ENS5_IJNS4_1CILi1EEESB_SB_EEEEENS5_IJNSA_ILi64EEESE_SE_EEENS_6half_tENS5_IJlSB_lEEESG_SH_NS4_8TiledMMAINS4_8MMA_AtomIJNS4_20SM100_MMA_F16BF16_SSISG_SG_fLi64ELi64ELNS4_4UMMA5MajorE0ELSM_0ELNSL_7ScaleInE0ELSN_0EEEEEENS4_6LayoutISC_NS5_IJNSA_ILi0EEESR_SR_EEEEENS5_IJNS4_10UnderscoreESU_SU_EEEEENS4_13SM90_TMA_LOADENS4_14ComposedLayoutINS4_7SwizzleILi3ELi4ELi3EEENS4_18smem_ptr_flag_bitsILi16EEENSQ_INS5_IJNSA_ILi8EEESE_EEENS5_IJSE_SB_EEEEEEEvNS4_8identityESX_S17_vS18_EENS_8epilogue10collective18CollectiveEpilogueINS1A_23Sm100TmaWarpSpecializedILi3ELi2ELi16ELb1ELb0EEEJSF_NS5_IJNSQ_ISE_SB_EENSQ_INSA_ILi32EEESB_EEEEESG_SH_SG_SH_NS1A_6fusion15FusionCallbacksIS1E_NS1J_17LinearCombinationISG_fSG_fLNS_15FloatRoundStyleE2EEESF_S1I_JEEENS4_5SM1004TMEM4LOAD26SM100_TMEM_LOAD_16dp256b4xESX_NSY_INSZ_ILi2ELi4ELi3EEES12_NSQ_INS5_IJS13_S1G_EEENS5_IJS1G_SB_EEEEEEENS4_17SM75_U32x4_LDSM_NENS4_14SM90_TMA_STOREES1X_NS4_17SM90_U32x4_STSM_NENS4_39AutoVectorizingCopyWithAssumedAlignmentILi128EEEEEEvvEEEEvNT_6ParamsE) ;  /* 0xffffff8802507950 */ /* 0x000fea0003c3ffff */
.L_x_150:
[----:B------:R-:W-:-:S00]  /*76c0*/  BRA `(.L_x_150) ;  /* 0xfffffffc00fc7947 */ /* 0x000fc0000383ffff */
[----:B------:R-:W-:-:S00]  /*76d0*/  NOP ;  /* 0x0000000000007918 */ /* 0x000fc00000000000 */
        /* <DEDUP_REMOVED lines=10> */
.L_x_151:


//--------------------- .nv.global.init           --------------------------
	.section	.nv.global.init,"aw",@progbits
.nv.global.init:
	.type		$str$27,@object
	.size		$str$27,($str$28 - $str$27)
$str$27:
        /*0000*/ 	.byte	0x28, 0x61, 0x64, 0x64, 0x72, 0x65, 0x73, 0x73, 0x20, 0x26, 0x20, 0x6d, 0x61, 0x73, 0x6b, 0x29
        /*0010*/ 	.byte	0x20, 0x3d, 0x3d, 0x20, 0x30, 0x00
	.type		$str$28,@object
	.size		$str$28,($str$26 - $str$28)
$str$28:
        /*0016*/ 	.byte	0x2f, 0x74, 0x6d, 0x70, 0x2f, 0x63, 0x75, 0x74, 0x6c, 0x61, 0x73, 0x73, 0x5f, 0x73, 0x77, 0x65
        /*0026*/ 	.byte	0x65, 0x70, 0x5f, 0x73, 0x72, 0x63, 0x2f, 0x69, 0x6e, 0x63, 0x6c, 0x75, 0x64, 0x65, 0x2f, 0x63
        /*0036*/ 	.byte	0x75, 0x74, 0x65, 0x2f, 0x70, 0x6f, 0x69, 0x6e, 0x74, 0x65, 0x72, 0x5f, 0x66, 0x6c, 0x61, 0x67
        /*0046*/ 	.byte	0x67, 0x65, 0x64, 0x2e, 0x68, 0x70, 0x70, 0x00
	.type		$str$26,@object
	.size		$str$26,($str$25 - $str$26)
$str$26:
        /*004e*/ 	.byte	0x2f, 0x74, 0x6d, 0x70, 0x2f, 0x63, 0x75, 0x74, 0x6c, 0x61, 0x73, 0x73, 0x5f, 0x73, 0x77, 0x65
        /*005e*/ 	.byte	0x65, 0x70, 0x5f, 0x73, 0x72, 0x63, 0x2f, 0x69, 0x6e, 0x63, 0x6c, 0x75, 0x64, 0x65, 0x2f, 0x63
        /*006e*/ 	.byte	0x75, 0x74, 0x65, 0x2f, 0x61, 0x74, 0x6f, 0x6d, 0x2f, 0x63, 0x6f, 0x70, 0x79, 0x5f, 0x74, 0x72
        /*007e*/ 	.byte	0x61, 0x69, 0x74, 0x73, 0x5f, 0x73, 0x6d, 0x31, 0x30, 0x30, 0x2e, 0x68, 0x70, 0x70, 0x00
	.type		$str$25,@object
	.size		$str$25,(__unnamed_1 - $str$25)
$str$25:
        /*008d*/ 	.byte	0x28, 0x28, 0x75, 0x69, 0x6e, 0x74, 0x33, 0x32, 0x5f, 0x74, 0x28, 0x74, 0x68, 0x72, 0x65, 0x61
        /*009d*/ 	.byte	0x64, 0x49, 0x64, 0x78, 0x2e, 0x78, 0x29, 0x20, 0x2f, 0x20, 0x33, 0x32, 0x29, 0x20, 0x25, 0x20
        /*00ad*/ 	.byte	0x34, 0x29, 0x20, 0x3d, 0x3d, 0x20, 0x28, 0x28, 0x28, 0x74, 0x6d, 0x65, 0x6d, 0x5f, 0x61, 0x64
        /*00bd*/ 	.byte	0x64, 0x72, 0x20, 0x3e, 0x3e, 0x20, 0x31, 0x36, 0x29, 0x20, 0x2f, 0x20, 0x33, 0x32, 0x29, 0x20
        /*00cd*/ 	.byte	0x25, 0x20, 0x34, 0x29, 0x00
	.type		__unnamed_1,@object
	.size		__unnamed_1,(__unnamed_2 - __unnamed_1)
__unnamed_1:
        /*00d2*/ 	.byte	0x61, 0x75, 0x74, 0x6f, 0x20, 0x63, 0x75, 0x74, 0x65, 0x3a, 0x3a, 0x61, 0x73, 0x5f, 0x70, 0x6f
        /* <DEDUP_REMOVED lines=24> */
        /*0262*/ 	.byte	0x3e, 0x3e, 0x3e, 0x5d, 0x00
	.type		__unnamed_2,@object
	.size		__unnamed_2,(.L_2 - __unnamed_2)
__unnamed_2:
        /* <DEDUP_REMOVED lines=46> */
.L_2:


//--------------------- .nv.shared._ZN7cutlass13device_kernelINS_4gemm6kernel13GemmUniversalIN4cute5tupleIJiiiiEEENS1_10collective13CollectiveMmaINS1_35MainloopSm100TmaUmmaWarpSpecializedILi3ELi2ELi4ENS5_IJNS4_1CILi1EEESB_SB_EEEEENS5_IJNSA_ILi64EEESE_SE_EEENS_6half_tENS5_IJlSB_lEEESG_SH_NS4_8TiledMMAINS4_8MMA_AtomIJNS4_20SM100_MMA_F16BF16_SSISG_SG_fLi64ELi64ELNS4_4UMMA5MajorE0ELSM_0ELNSL_7ScaleInE0ELSN_0EEEEEENS4_6LayoutISC_NS5_IJNSA_ILi0EEESR_SR_EEEEENS5_IJNS4_10UnderscoreESU_SU_EEEEENS4_13SM90_TMA_LOADENS4_14ComposedLayoutINS4_7SwizzleILi3ELi4ELi3EEENS4_18smem_ptr_flag_bitsILi16EEENSQ_INS5_IJNSA_ILi8EEESE_EEENS5_IJSE_SB_EEEEEEEvNS4_8identityESX_S17_vS18_EENS_8epilogue10collective18CollectiveEpilogueINS1A_23Sm100TmaWarpSpecializedILi3ELi2ELi16ELb1ELb0EEEJSF_NS5_IJNSQ_ISE_SB_EENSQ_INSA_ILi32EEESB_EEEEESG_SH_SG_SH_NS1A_6fusion15FusionCallbacksIS1E_NS1J_17LinearCombinationISG_fSG_fLNS_15FloatRoundStyleE2EEESF_S1I_JEEENS4_5SM1004TMEM4LOAD26SM100_TMEM_LOAD_16dp256b4xESX_NSY_INSZ_ILi2ELi4ELi3EEES12_NSQ_INS5_IJS13_S1G_EEENS5_IJS1G_SB_EEEEEEENS4_17SM75_U32x4_LDSM_NENS4_14SM90_TMA_STOREES1X_NS4_17SM90_U32x4_STSM_NENS4_39AutoVectorizingCopyWithAssumedAlignmentILi128EEEEEEvvEEEEvNT_6ParamsE --------------------------
	.section	.nv.shared._ZN7cutlass13device_kernelINS_4gemm6kernel13GemmUniversalIN4cute5tupleIJiiiiEEENS1_10collective13CollectiveMmaINS1_35MainloopSm100TmaUmmaWarpSpecializedILi3ELi2ELi4ENS5_IJNS4_1CILi1EEESB_SB_EEEEENS5_IJNSA_ILi64EEESE_SE_EEENS_6half_tENS5_IJlSB_lEEESG_SH_NS4_8TiledMMAINS4_8MMA_AtomIJNS4_20SM100_MMA_F16BF16_SSISG_SG_fLi64ELi64ELNS4_4UMMA5MajorE0ELSM_0ELNSL_7ScaleInE0ELSN_0EEEEEENS4_6LayoutISC_NS5_IJNSA_ILi0EEESR_SR_EEEEENS5_IJNS4_10UnderscoreESU_SU_EEEEENS4_13SM90_TMA_LOADENS4_14ComposedLayoutINS4_7SwizzleILi3ELi4ELi3EEENS4_18smem_ptr_flag_bitsILi16EEENSQ_INS5_IJNSA_ILi8EEESE_EEENS5_IJSE_SB_EEEEEEEvNS4_8identityESX_S17_vS18_EENS_8epilogue10collective18CollectiveEpilogueINS1A_23Sm100TmaWarpSpecializedILi3ELi2ELi16ELb1ELb0EEEJSF_NS5_IJNSQ_ISE_SB_EENSQ_INSA_ILi32EEESB_EEEEESG_SH_SG_SH_NS1A_6fusion15FusionCallbacksIS1E_NS1J_17LinearCombinationISG_fSG_fLNS_15FloatRoundStyleE2EEESF_S1I_JEEENS4_5SM1004TMEM4LOAD26SM100_TMEM_LOAD_16dp256b4xESX_NSY_INSZ_ILi2ELi4ELi3EEES12_NSQ_INS5_IJS13_S1G_EEENS5_IJS1G_SB_EEEEEEENS4_17SM75_U32x4_LDSM_NENS4_14SM90_TMA_STOREES1X_NS4_17SM90_U32x4_STSM_NENS4_39AutoVectorizingCopyWithAssumedAlignmentILi128EEEEEEvvEEEEvNT_6ParamsE,"aw",@nobits
	.sectionflags	@""
	.align	16
	.zero		1024


//--------------------- .nv.shared.reserved.0     --------------------------
	.section	.nv.shared.reserved.0,"aw",@nobits
	.weak		__nv_reservedSMEM_offset_0_alias
	.size		__nv_reservedSMEM_offset_0_alias, 0, 64
	.other		__nv_reservedSMEM_offset_0_alias,@"STO_CUDA_RESERVED_SHARED STV_DEFAULT"
__nv_reservedSMEM_offset_0_alias:
	.zero		0
.nv.shared.reserved.0:
	.zero		64
	.weak		__nv_reservedSMEM_tcgen05_partition
	.type		__nv_reservedSMEM_tcgen05_partition,@object
	.size		__nv_reservedSMEM_tcgen05_partition,(.L_0 - __nv_reservedSMEM_tcgen05_partition)
__nv_reservedSMEM_tcgen05_partition:
	.zero		32
.L_0:


//--------------------- .nv.global                --------------------------
	.section	.nv.global,"aw",@nobits
.nv.global:
	.type		_ZN40_INTERNAL_aecfd4e8_4_k_cu_c611957a_232554cute1_E,@object
	.size		_ZN40_INTERNAL_aecfd4e8_4_k_cu_c611957a_232554cute1_E,(_ZN40_INTERNAL_aecfd4e8_4_k_cu_c611957a_232554cuda3std3__45__cpo6cbeginE - _ZN40_INTERNAL_aecfd4e8_4_k_cu_c611957a_232554cute1_E)
_ZN40_INTERNAL_aecfd4e8_4_k_cu_c611957a_232554cute1_E:
	.zero		1
	.type		_ZN40_INTERNAL_aecfd4e8_4_k_cu_c611957a_232554cuda3std3__45__cpo6cbeginE,@object
	.size		_ZN40_INTERNAL_aecfd4e8_4_k_cu_c611957a_232554cuda3std3__45__cpo6cbeginE,(_ZN40_INTERNAL_aecfd4e8_4_k_cu_c611957a_232554cuda3std3__48in_placeE - _ZN40_INTERNAL_aecfd4e8_4_k_cu_c611957a_232554cuda3std3__45__cpo6cbeginE)
_ZN40_INTERNAL_aecfd4e8_4_k_cu_c611957a_232554cuda3std3__45__cpo6cbeginE:
	.zero		1
	.type		_ZN40_INTERNAL_aecfd4e8_4_k_cu_c611957a_232554cuda3std3__48in_placeE,@object
	.size		_ZN40_INTERNAL_aecfd4e8_4_k_cu_c611957a_232554cuda3std3__48in_placeE,(_ZN40_INTERNAL_aecfd4e8_4_k_cu_c611957a_232554cuda3std6ranges3__45__cpo9iter_moveE - _ZN40_INTERNAL_aecfd4e8_4_k_cu_c611957a_232554cuda3std3__48in_placeE)
_ZN40_INTERNAL_aecfd4e8_4_k_cu_c611957a_232554cuda3std3__48in_placeE:
	.zero		1
	.type		_ZN40_INTERNAL_aecfd4e8_4_k_cu_c611957a_232554cuda3std6ranges3__45__cpo9iter_moveE,@object
	.size		_ZN40_INTERNAL_aecfd4e8_4_k_cu_c611957a_232554cuda3std6ranges3__45__cpo9iter_moveE,(_ZN40_INTERNAL_aecfd4e8_4_k_cu_c611957a_232554cuda3std3__45__cpo5beginE - _ZN40_INTERNAL_aecfd4e8_4_k_cu_c611957a_232554cuda3std6ranges3__45__cpo9iter_moveE)
_ZN40_INTERNAL_aecfd4e8_4_k_cu_c611957a_232554cuda3std6ranges3__45__cpo9iter_moveE:
	.zero		1
	.type		_ZN40_INTERNAL_aecfd4e8_4_k_cu_c611957a_232554cuda3std3__45__cpo5beginE,@object
	.size		_ZN40_INTERNAL_aecfd4e8_4_k_cu_c611957a_232554cuda3std3__45__cpo5beginE,(_ZN40_INTERNAL_aecfd4e8_4_k_cu_c611957a_232554cuda3std3__442_GLOBAL__N__aecfd4e8_4_k_cu_c611957a_232556ignoreE - _ZN40_INTERNAL_aecfd4e8_4_k_cu_c611957a_232554cuda3std3__45__cpo5beginE)
_ZN40_INTERNAL_aecfd4e8_4_k_cu_c611957a_232554cuda3std3__45__cpo5beginE:
	.zero		1
	.type		_ZN40_INTERNAL_aecfd4e8_4_k_cu_c611957a_232554cuda3std3__442_GLOBAL__N__aecfd4e8_4_k_cu_c611957a_232556ignoreE,@object
	.size		_ZN40_INTERNAL_aecfd4e8_4_k_cu_c611957a_232554cuda3std3__442_GLOBAL__N__aecfd4e8_4_k_cu_c611957a_232556ignoreE,(_ZN40_INTERNAL_aecfd4e8_4_k_cu_c611957a_232554cute7productE - _ZN40_INTERNAL_aecfd4e8_4_k_cu_c611957a_232554cuda3std3__442_GLOBAL__N__aecfd4e8_4_k_cu_c611957a_232556ignoreE)
_ZN40_INTERNAL_aecfd4e8_4_k_cu_c611957a_232554cuda3std3__442_GLOBAL__N__aecfd4e8_4_k_cu_c611957a_232556ignoreE:
	.zero		1
	.type		_ZN40_INTERNAL_aecfd4e8_4_k_cu_c611957a_232554cute7productE,@object
	.size		_ZN40_INTERNAL_aecfd4e8_4_k_cu_c611957a_232554cute7productE,(_ZN40_INTERNAL_aecfd4e8_4_k_cu_c611957a_232554cuda3std3__45__cpo3endE - _ZN40_INTERNAL_aecfd4e8_4_k_cu_c611957a_232554cute7productE)
_ZN40_INTERNAL_aecfd4e8_4_k_cu_c611957a_232554cute7productE:
	.zero		1
	.type		_ZN40_INTERNAL_aecfd4e8_4_k_cu_c611957a_232554cuda3std3__45__cpo3endE,@object
	.size		_ZN40_INTERNAL_aecfd4e8_4_k_cu_c611957a_232554cuda3std3__45__cpo3endE,(_ZN40_INTERNAL_aecfd4e8_4_k_cu_c611957a_232554cuda3std3__419piecewise_constructE - _ZN40_INTERNAL_aecfd4e8_4_k_cu_c611957a_232554cuda3std3__45__cpo3endE)
_ZN40_INTERNAL_aecfd4e8_4_k_cu_c611957a_232554cuda3std3__45__cpo3endE:
	.zero		1
	.type		_ZN40_INTERNAL_aecfd4e8_4_k_cu_c611957a_232554cuda3std3__419piecewise_constructE,@object
	.size		_ZN40_INTERNAL_aecfd4e8_4_k_cu_c611957a_232554cuda3std3__419piecewise_constructE,(_ZN40_INTERNAL_aecfd4e8_4_k_cu_c611957a_232554cuda3std3__45__cpo4cendE - _ZN40_INTERNAL_aecfd4e8_4_k_cu_c611957a_232554cuda3std3__419piecewise_constructE)
_ZN40_INTERNAL_aecfd4e8_4_k_cu_c611957a_232554cuda3std3__419piecewise_constructE:
	.zero		1
	.type		_ZN40_INTERNAL_aecfd4e8_4_k_cu_c611957a_232554cuda3std3__45__cpo4cendE,@object
	.size		_ZN40_INTERNAL_aecfd4e8_4_k_cu_c611957a_232554cuda3std3__45__cpo4cendE,(_ZN40_INTERNAL_aecfd4e8_4_k_cu_c611957a_232554cuda3std6ranges3__45__cpo4swapE - _ZN40_INTERNAL_aecfd4e8_4_k_cu_c611957a_232554cuda3std3__45__cpo4cendE)
_ZN40_INTERNAL_aecfd4e8_4_k_cu_c611957a_232554cuda3std3__45__cpo4cendE:
	.zero		1
	.type		_ZN40_INTERNAL_aecfd4e8_4_k_cu_c611957a_232554cuda3std6ranges3__45__cpo4swapE,@object
	.size		_ZN40_INTERNAL_aecfd4e8_4_k_cu_c611957a_232554cuda3std6ranges3__45__cpo4swapE,(.L_10 - _ZN40_INTERNAL_aecfd4e8_4_k_cu_c611957a_232554cuda3std6ranges3__45__cpo4swapE)
_ZN40_INTERNAL_aecfd4e8_4_k_cu_c611957a_232554cuda3std6ranges3__45__cpo4swapE:
	.zero		1
.L_10:


//--------------------- .nv.constant0._ZN7cutlass13device_kernelINS_4gemm6kernel13GemmUniversalIN4cute5tupleIJiiiiEEENS1_10collective13CollectiveMmaINS1_35MainloopSm100TmaUmmaWarpSpecializedILi3ELi2ELi4ENS5_IJNS4_1CILi1EEESB_SB_EEEEENS5_IJNSA_ILi64EEESE_SE_EEENS_6half_tENS5_IJlSB_lEEESG_SH_NS4_8TiledMMAINS4_8MMA_AtomIJNS4_20SM100_MMA_F16BF16_SSISG_SG_fLi64ELi64ELNS4_4UMMA5MajorE0ELSM_0ELNSL_7ScaleInE0ELSN_0EEEEEENS4_6LayoutISC_NS5_IJNSA_ILi0EEESR_SR_EEEEENS5_IJNS4_10UnderscoreESU_SU_EEEEENS4_13SM90_TMA_LOADENS4_14ComposedLayoutINS4_7SwizzleILi3ELi4ELi3EEENS4_18smem_ptr_flag_bitsILi16EEENSQ_INS5_IJNSA_ILi8EEESE_EEENS5_IJSE_SB_EEEEEEEvNS4_8identityESX_S17_vS18_EENS_8epilogue10collective18CollectiveEpilogueINS1A_23Sm100TmaWarpSpecializedILi3ELi2ELi16ELb1ELb0EEEJSF_NS5_IJNSQ_ISE_SB_EENSQ_INSA_ILi32EEESB_EEEEESG_SH_SG_SH_NS1A_6fusion15FusionCallbacksIS1E_NS1J_17LinearCombinationISG_fSG_fLNS_15FloatRoundStyleE2EEESF_S1I_JEEENS4_5SM1004TMEM4LOAD26SM100_TMEM_LOAD_16dp256b4xESX_NSY_INSZ_ILi2ELi4ELi3EEES12_NSQ_INS5_IJS13_S1G_EEENS5_IJS1G_SB_EEEEEEENS4_17SM75_U32x4_LDSM_NENS4_14SM90_TMA_STOREES1X_NS4_17SM90_U32x4_STSM_NENS4_39AutoVectorizingCopyWithAssumedAlignmentILi128EEEEEEvvEEEEvNT_6ParamsE --------------------------
	.section	.nv.constant0._ZN7cutlass13device_kernelINS_4gemm6kernel13GemmUniversalIN4cute5tupleIJiiiiEEENS1_10collective13CollectiveMmaINS1_35MainloopSm100TmaUmmaWarpSpecializedILi3ELi2ELi4ENS5_IJNS4_1CILi1EEESB_SB_EEEEENS5_IJNSA_ILi64EEESE_SE_EEENS_6half_tENS5_IJlSB_lEEESG_SH_NS4_8TiledMMAINS4_8MMA_AtomIJNS4_20SM100_MMA_F16BF16_SSISG_SG_fLi64ELi64ELNS4_4UMMA5MajorE0ELSM_0ELNSL_7ScaleInE0ELSN_0EEEEEENS4_6LayoutISC_NS5_IJNSA_ILi0EEESR_SR_EEEEENS5_IJNS4_10UnderscoreESU_SU_EEEEENS4_13SM90_TMA_LOADENS4_14ComposedLayoutINS4_7SwizzleILi3ELi4ELi3EEENS4_18smem_ptr_flag_bitsILi16EEENSQ_INS5_IJNSA_ILi8EEESE_EEENS5_IJSE_SB_EEEEEEEvNS4_8identityESX_S17_vS18_EENS_8epilogue10collective18CollectiveEpilogueINS1A_23Sm100TmaWarpSpecializedILi3ELi2ELi16ELb1ELb0EEEJSF_NS5_IJNSQ_ISE_SB_EENSQ_INSA_ILi32EEESB_EEEEESG_SH_SG_SH_NS1A_6fusion15FusionCallbacksIS1E_NS1J_17LinearCombinationISG_fSG_fLNS_15FloatRoundStyleE2EEESF_S1I_JEEENS4_5SM1004TMEM4LOAD26SM100_TMEM_LOAD_16dp256b4xESX_NSY_INSZ_ILi2ELi4ELi3EEES12_NSQ_INS5_IJS13_S1G_EEENS5_IJS1G_SB_EEEEEEENS4_17SM75_U32x4_LDSM_NENS4_14SM90_TMA_STOREES1X_NS4_17SM90_U32x4_STSM_NENS4_39AutoVectorizingCopyWithAssumedAlignmentILi128EEEEEEvvEEEEvNT_6ParamsE,"a",@progbits
	.sectionflags	@""
	.align	4
.nv.constant0._ZN7cutlass13device_kernelINS_4gemm6kernel13GemmUniversalIN4cute5tupleIJiiiiEEENS1_10collective13CollectiveMmaINS1_35MainloopSm100TmaUmmaWarpSpecializedILi3ELi2ELi4ENS5_IJNS4_1CILi1EEESB_SB_EEEEENS5_IJNSA_ILi64EEESE_SE_EEENS_6half_tENS5_IJlSB_lEEESG_SH_NS4_8TiledMMAINS4_8MMA_AtomIJNS4_20SM100_MMA_F16BF16_SSISG_SG_fLi64ELi64ELNS4_4UMMA5MajorE0ELSM_0ELNSL_7ScaleInE0ELSN_0EEEEEENS4_6LayoutISC_NS5_IJNSA_ILi0EEESR_SR_EEEEENS5_IJNS4_10UnderscoreESU_SU_EEEEENS4_13SM90_TMA_LOADENS4_14ComposedLayoutINS4_7SwizzleILi3ELi4ELi3EEENS4_18smem_ptr_flag_bitsILi16EEENSQ_INS5_IJNSA_ILi8EEESE_EEENS5_IJSE_SB_EEEEEEEvNS4_8identityESX_S17_vS18_EENS_8epilogue10collective18CollectiveEpilogueINS1A_23Sm100TmaWarpSpecializedILi3ELi2ELi16ELb1ELb0EEEJSF_NS5_IJNSQ_ISE_SB_EENSQ_INSA_ILi32EEESB_EEEEESG_SH_SG_SH_NS1A_6fusion15FusionCallbacksIS1E_NS1J_17LinearCombinationISG_fSG_fLNS_15FloatRoundStyleE2EEESF_S1I_JEEENS4_5SM1004TMEM4LOAD26SM100_TMEM_LOAD_16dp256b4xESX_NSY_INSZ_ILi2ELi4ELi3EEES12_NSQ_INS5_IJS13_S1G_EEENS5_IJS1G_SB_EEEEEEENS4_17SM75_U32x4_LDSM_NENS4_14SM90_TMA_STOREES1X_NS4_17SM90_U32x4_STSM_NENS4_39AutoVectorizingCopyWithAssumedAlignmentILi128EEEEEEvvEEEEvNT_6ParamsE:
	.zero		2944


//--------------------- SYMBOLS --------------------------

	.type		.nv.reservedSmem.offset0,@object
	.size		.nv.reservedSmem.offset0,0x4
	.type		.nv.reservedSmem.cap,@object
	.size		.nv.reservedSmem.cap,0x4
	.type		__assertfail,@function
